//
// Generated by NVIDIA NVVM Compiler
//
// Compiler Build ID: CL-36424714
// Cuda compilation tools, release 13.0, V13.0.88
// Based on NVVM 20.0.0
//

.version 9.0
.target sm_100
.address_size 64

	// .globl	_Z16initCurandStatesP17curandStateXORWOWi
.extern .func __assertfail
(
	.param .b64 __assertfail_param_0,
	.param .b64 __assertfail_param_1,
	.param .b32 __assertfail_param_2,
	.param .b64 __assertfail_param_3,
	.param .b64 __assertfail_param_4
)
;
.func  (.param .align 16 .b8 func_retval0[16]) __internal_trig_reduction_slowpathd
(
	.param .b64 __internal_trig_reduction_slowpathd_param_0
)
;
.global .align 4 .b8 precalc_xorwow_matrix[102400];
.global .align 4 .b8 precalc_xorwow_offset_matrix[102400];
.global .align 4 .b8 mrg32k3aM1[2304];
.global .align 4 .b8 mrg32k3aM2[2304];
.global .align 4 .b8 mrg32k3aM1SubSeq[2016];
.global .align 4 .b8 mrg32k3aM2SubSeq[2016];
.global .align 4 .b8 mrg32k3aM1Seq[2304];
.global .align 4 .b8 mrg32k3aM2Seq[2304];
.const .align 8 .b8 __cr_lgamma_table[72];
.const .align 8 .f64 W_y = 0d4000000000000000;
.const .align 8 .f64 W_max = 0d4000000000000000;
.const .align 8 .f64 R = 0d4018000000000000;
.const .align 8 .f64 PI = 0d400921FB53C8D4F1;
.global .align 1 .b8 __unnamed_1[101] = {118, 111, 105, 100, 32, 114, 97, 121, 95, 116, 114, 97, 99, 105, 110, 103, 40, 102, 108, 111, 97, 116, 32, 42, 44, 32, 99, 117, 114, 97, 110, 100, 83, 116, 97, 116, 101, 88, 79, 82, 87, 79, 87, 32, 42, 44, 32, 105, 110, 116, 32, 42, 44, 32, 105, 110, 116, 44, 32, 105, 110, 116, 44, 32, 105, 110, 116, 44, 32, 100, 111, 117, 98, 108, 101, 44, 32, 100, 111, 117, 98, 108, 101, 44, 32, 100, 111, 117, 98, 108, 101, 44, 32, 100, 111, 117, 98, 108, 101, 41};
.global .align 1 .b8 $str[30] = {40, 105, 95, 105, 110, 100, 101, 120, 32, 60, 32, 110, 41, 32, 38, 38, 32, 40, 105, 95, 105, 110, 100, 101, 120, 62, 61, 48, 41};
.global .align 1 .b8 $str$1[27] = {47, 116, 109, 112, 47, 115, 97, 115, 115, 95, 99, 117, 95, 53, 107, 106, 122, 99, 100, 49, 52, 47, 107, 46, 99, 117};
.global .align 1 .b8 $str$2[30] = {40, 106, 95, 105, 110, 100, 101, 120, 32, 60, 32, 110, 41, 32, 38, 38, 32, 40, 106, 95, 105, 110, 100, 101, 120, 62, 61, 48, 41};
.global .align 8 .b8 __cudart_i2opi_d[144] = {8, 93, 141, 31, 177, 95, 251, 107, 234, 146, 82, 138, 247, 57, 7, 61, 123, 241, 229, 235, 199, 186, 39, 117, 45, 234, 95, 158, 102, 63, 70, 79, 183, 9, 203, 39, 207, 126, 54, 109, 31, 109, 10, 90, 139, 17, 47, 239, 15, 152, 5, 222, 255, 151, 248, 31, 59, 40, 249, 189, 139, 95, 132, 156, 244, 57, 83, 131, 57, 214, 145, 57, 65, 126, 95, 180, 38, 112, 156, 233, 132, 68, 187, 46, 245, 53, 130, 232, 62, 167, 41, 177, 28, 235, 29, 254, 28, 146, 209, 9, 234, 46, 73, 6, 224, 210, 77, 66, 58, 110, 36, 183, 97, 197, 187, 222, 171, 99, 81, 254, 65, 144, 67, 60, 153, 149, 98, 219, 192, 221, 52, 245, 209, 87, 39, 252, 41, 21, 68, 78, 110, 131, 249, 162};
.global .align 16 .b8 __cudart_sin_cos_coeffs[128] = {70, 210, 176, 44, 241, 229, 90, 190, 146, 227, 172, 105, 227, 29, 199, 62, 161, 98, 219, 25, 160, 1, 42, 191, 24, 8, 17, 17, 17, 17, 129, 63, 84, 85, 85, 85, 85, 85, 197, 191, 0, 0, 0, 0, 0, 0, 0, 0, 0, 0, 0, 0, 0, 0, 0, 0, 100, 129, 253, 32, 131, 255, 168, 189, 40, 133, 239, 193, 167, 238, 33, 62, 217, 230, 6, 142, 79, 126, 146, 190, 233, 188, 221, 25, 160, 1, 250, 62, 71, 93, 193, 22, 108, 193, 86, 191, 81, 85, 85, 85, 85, 85, 165, 63, 0, 0, 0, 0, 0, 0, 224, 191, 0, 0, 0, 0, 0, 0, 240, 63};

.visible .entry _Z16initCurandStatesP17curandStateXORWOWi(
	.param .u64 .ptr .align 1 _Z16initCurandStatesP17curandStateXORWOWi_param_0,
	.param .u32 _Z16initCurandStatesP17curandStateXORWOWi_param_1
)
{
	.reg .pred 	%p<2>;
	.reg .b32 	%r<20>;
	.reg .b64 	%rd<7>;

	ld.param.u64 	%rd1, [_Z16initCurandStatesP17curandStateXORWOWi_param_0];
	ld.param.u32 	%r2, [_Z16initCurandStatesP17curandStateXORWOWi_param_1];
	mov.u32 	%r3, %ctaid.x;
	mov.u32 	%r4, %ntid.x;
	mov.u32 	%r5, %tid.x;
	mad.lo.s32 	%r1, %r3, %r4, %r5;
	setp.ge.s32 	%p1, %r1, %r2;
	@%p1 bra 	$L__BB0_2;
	cvta.to.global.u64 	%rd2, %rd1;
	mul.wide.s32 	%rd3, %r1, 4238811;
	mul.wide.s32 	%rd4, %r1, 48;
	add.s64 	%rd5, %rd2, %rd4;
	cvt.u32.u64 	%r6, %rd3;
	xor.b32  	%r7, %r6, -1429050551;
	mul.lo.s32 	%r8, %r7, 1099087573;
	{ .reg .b32 tmp; mov.b64 {tmp, %r9}, %rd3; }
	xor.b32  	%r10, %r9, -136515619;
	mul.lo.s32 	%r11, %r10, -1703105765;
	add.s32 	%r12, %r8, %r11;
	add.s32 	%r13, %r12, 6615241;
	add.s32 	%r14, %r8, 123456789;
	st.global.v2.u32 	[%rd5], {%r13, %r14};
	xor.b32  	%r15, %r8, 362436069;
	add.s32 	%r16, %r11, 521288629;
	st.global.v2.u32 	[%rd5+8], {%r15, %r16};
	xor.b32  	%r17, %r11, 88675123;
	add.s32 	%r18, %r8, 5783321;
	st.global.v2.u32 	[%rd5+16], {%r17, %r18};
	mov.b32 	%r19, 0;
	st.global.v2.u32 	[%rd5+24], {%r19, %r19};
	st.global.u32 	[%rd5+32], %r19;
	mov.b64 	%rd6, 0;
	st.global.u64 	[%rd5+40], %rd6;
$L__BB0_2:
	ret;

}
	// .globl	_Z11ray_tracingPfP17curandStateXORWOWPiiiidddd
.visible .entry _Z11ray_tracingPfP17curandStateXORWOWPiiiidddd(
	.param .u64 .ptr .align 1 _Z11ray_tracingPfP17curandStateXORWOWPiiiidddd_param_0,
	.param .u64 .ptr .align 1 _Z11ray_tracingPfP17curandStateXORWOWPiiiidddd_param_1,
	.param .u64 .ptr .align 1 _Z11ray_tracingPfP17curandStateXORWOWPiiiidddd_param_2,
	.param .u32 _Z11ray_tracingPfP17curandStateXORWOWPiiiidddd_param_3,
	.param .u32 _Z11ray_tracingPfP17curandStateXORWOWPiiiidddd_param_4,
	.param .u32 _Z11ray_tracingPfP17curandStateXORWOWPiiiidddd_param_5,
	.param .f64 _Z11ray_tracingPfP17curandStateXORWOWPiiiidddd_param_6,
	.param .f64 _Z11ray_tracingPfP17curandStateXORWOWPiiiidddd_param_7,
	.param .f64 _Z11ray_tracingPfP17curandStateXORWOWPiiiidddd_param_8,
	.param .f64 _Z11ray_tracingPfP17curandStateXORWOWPiiiidddd_param_9
)
{
	.reg .pred 	%p<20>;
	.reg .b32 	%r<109>;
	.reg .b32 	%f<9>;
	.reg .b64 	%rd<32>;
	.reg .b64 	%fd<157>;

	ld.param.u64 	%rd3, [_Z11ray_tracingPfP17curandStateXORWOWPiiiidddd_param_0];
	ld.param.u64 	%rd5, [_Z11ray_tracingPfP17curandStateXORWOWPiiiidddd_param_1];
	ld.param.u32 	%r46, [_Z11ray_tracingPfP17curandStateXORWOWPiiiidddd_param_3];
	ld.param.u32 	%r47, [_Z11ray_tracingPfP17curandStateXORWOWPiiiidddd_param_4];
	ld.param.f64 	%fd38, [_Z11ray_tracingPfP17curandStateXORWOWPiiiidddd_param_9];
	cvta.to.global.u64 	%rd6, %rd5;
	mov.u32 	%r49, %ctaid.x;
	mov.u32 	%r50, %ntid.x;
	mov.u32 	%r51, %tid.x;
	mad.lo.s32 	%r86, %r49, %r50, %r51;
	mul.wide.s32 	%rd7, %r86, 48;
	add.s64 	%rd1, %rd6, %rd7;
	ld.global.v2.u32 	{%r92, %r104}, [%rd1];
	ld.global.v2.u32 	{%r105, %r89}, [%rd1+8];
	ld.global.v2.u32 	{%r88, %r87}, [%rd1+16];
	ld.global.v2.u32 	{%r8, %r9}, [%rd1+24];
	ld.global.f32 	%f1, [%rd1+32];
	ld.global.f64 	%fd1, [%rd1+40];
	setp.ge.s32 	%p1, %r86, %r46;
	@%p1 bra 	$L__BB1_20;
	ld.const.f64 	%fd2, [W_y];
	ld.const.f64 	%fd3, [PI];
	mul.f64 	%fd4, %fd38, %fd38;
	ld.const.f64 	%fd40, [R];
	mul.f64 	%fd5, %fd40, %fd40;
	ld.const.f64 	%fd6, [W_max];
	cvt.rn.f64.s32 	%fd7, %r47;
	add.s32 	%r10, %r47, -1;
	cvta.to.global.u64 	%rd2, %rd3;
	mov.f64 	%fd155, 0d0000000000000000;
	mov.u64 	%rd10, __cudart_sin_cos_coeffs;
	mov.u64 	%rd22, $str$2;
	mov.u64 	%rd24, $str$1;
	mov.f64 	%fd154, %fd155;
$L__BB1_2:
	mov.f64 	%fd156, 0dBFF0000000000000;
	mov.b32 	%r93, 0;
	mov.u32 	%r97, %r105;
	mov.u32 	%r98, %r104;
$L__BB1_3:
	mov.u32 	%r104, %r89;
	mov.u32 	%r105, %r88;
	mov.u32 	%r89, %r87;
	shr.u32 	%r53, %r98, 2;
	xor.b32  	%r54, %r53, %r98;
	shl.b32 	%r55, %r89, 4;
	shl.b32 	%r56, %r54, 1;
	xor.b32  	%r57, %r56, %r55;
	xor.b32  	%r58, %r57, %r54;
	xor.b32  	%r88, %r58, %r89;
	add.s32 	%r59, %r92, %r88;
	add.s32 	%r60, %r59, 362437;
	cvt.rn.f32.u32 	%f2, %r60;
	fma.rn.f32 	%f3, %f2, 0f2F800000, 0f2F000000;
	cvt.f64.f32 	%fd42, %f3;
	mul.f64 	%fd13, %fd3, %fd42;
	shr.u32 	%r61, %r97, 2;
	xor.b32  	%r62, %r61, %r97;
	shl.b32 	%r63, %r88, 4;
	shl.b32 	%r64, %r62, 1;
	xor.b32  	%r65, %r64, %r63;
	xor.b32  	%r66, %r65, %r62;
	xor.b32  	%r87, %r66, %r88;
	add.s32 	%r92, %r92, 724874;
	add.s32 	%r67, %r87, %r92;
	cvt.rn.f32.u32 	%f4, %r67;
	fma.rn.f32 	%f5, %f4, 0f2F800000, 0f2F000000;
	fma.rn.f32 	%f6, %f5, 0f40000000, 0fBF800000;
	cvt.f64.f32 	%fd14, %f6;
	mul.f64 	%fd43, %fd14, %fd14;
	mov.f64 	%fd44, 0d3FF0000000000000;
	sub.f64 	%fd45, %fd44, %fd43;
	sqrt.rn.f64 	%fd15, %fd45;
	abs.f64 	%fd16, %fd13;
	setp.neu.f64 	%p2, %fd16, 0d7FF0000000000000;
	@%p2 bra 	$L__BB1_5;
	mov.f64 	%fd51, 0d0000000000000000;
	mul.rn.f64 	%fd152, %fd13, %fd51;
	mov.b32 	%r101, 1;
	bra.uni 	$L__BB1_8;
$L__BB1_5:
	mul.f64 	%fd46, %fd13, 0d3FE45F306DC9C883;
	cvt.rni.s32.f64 	%r100, %fd46;
	cvt.rn.f64.s32 	%fd47, %r100;
	fma.rn.f64 	%fd48, %fd47, 0dBFF921FB54442D18, %fd13;
	fma.rn.f64 	%fd49, %fd47, 0dBC91A62633145C00, %fd48;
	fma.rn.f64 	%fd152, %fd47, 0dB97B839A252049C0, %fd49;
	setp.ltu.f64 	%p3, %fd16, 0d41E0000000000000;
	@%p3 bra 	$L__BB1_7;
	{ // callseq 0, 0
	.param .b64 param0;
	st.param.f64 	[param0], %fd13;
	.param .align 16 .b8 retval0[16];
	call.uni (retval0), 
	__internal_trig_reduction_slowpathd, 
	(
	param0
	);
	ld.param.f64 	%fd152, [retval0];
	ld.param.b32 	%r100, [retval0+8];
	} // callseq 0
$L__BB1_7:
	add.s32 	%r101, %r100, 1;
$L__BB1_8:
	shl.b32 	%r70, %r101, 6;
	cvt.u64.u32 	%rd8, %r70;
	and.b64  	%rd9, %rd8, 64;
	add.s64 	%rd11, %rd10, %rd9;
	mul.rn.f64 	%fd52, %fd152, %fd152;
	and.b32  	%r71, %r101, 1;
	setp.eq.b32 	%p5, %r71, 1;
	selp.f64 	%fd53, 0dBDA8FF8320FD8164, 0d3DE5DB65F9785EBA, %p5;
	ld.global.nc.v2.f64 	{%fd54, %fd55}, [%rd11];
	fma.rn.f64 	%fd56, %fd53, %fd52, %fd54;
	fma.rn.f64 	%fd57, %fd56, %fd52, %fd55;
	ld.global.nc.v2.f64 	{%fd58, %fd59}, [%rd11+16];
	fma.rn.f64 	%fd60, %fd57, %fd52, %fd58;
	fma.rn.f64 	%fd61, %fd60, %fd52, %fd59;
	ld.global.nc.v2.f64 	{%fd62, %fd63}, [%rd11+32];
	fma.rn.f64 	%fd64, %fd61, %fd52, %fd62;
	fma.rn.f64 	%fd65, %fd64, %fd52, %fd63;
	fma.rn.f64 	%fd66, %fd65, %fd152, %fd152;
	fma.rn.f64 	%fd67, %fd65, %fd52, 0d3FF0000000000000;
	selp.f64 	%fd68, %fd67, %fd66, %p5;
	and.b32  	%r72, %r101, 2;
	setp.eq.s32 	%p6, %r72, 0;
	mov.f64 	%fd69, 0d0000000000000000;
	sub.f64 	%fd70, %fd69, %fd68;
	selp.f64 	%fd71, %fd68, %fd70, %p6;
	mul.f64 	%fd22, %fd15, %fd71;
	@%p2 bra 	$L__BB1_10;
	mov.f64 	%fd77, 0d0000000000000000;
	mul.rn.f64 	%fd153, %fd13, %fd77;
	mov.b32 	%r102, 0;
	bra.uni 	$L__BB1_12;
$L__BB1_10:
	mul.f64 	%fd72, %fd13, 0d3FE45F306DC9C883;
	cvt.rni.s32.f64 	%r102, %fd72;
	cvt.rn.f64.s32 	%fd73, %r102;
	fma.rn.f64 	%fd74, %fd73, 0dBFF921FB54442D18, %fd13;
	fma.rn.f64 	%fd75, %fd73, 0dBC91A62633145C00, %fd74;
	fma.rn.f64 	%fd153, %fd73, 0dB97B839A252049C0, %fd75;
	setp.ltu.f64 	%p7, %fd16, 0d41E0000000000000;
	@%p7 bra 	$L__BB1_12;
	{ // callseq 1, 0
	.param .b64 param0;
	st.param.f64 	[param0], %fd13;
	.param .align 16 .b8 retval0[16];
	call.uni (retval0), 
	__internal_trig_reduction_slowpathd, 
	(
	param0
	);
	ld.param.f64 	%fd153, [retval0];
	ld.param.b32 	%r102, [retval0+8];
	} // callseq 1
$L__BB1_12:
	shl.b32 	%r75, %r102, 6;
	cvt.u64.u32 	%rd12, %r75;
	and.b64  	%rd13, %rd12, 64;
	add.s64 	%rd15, %rd10, %rd13;
	mul.rn.f64 	%fd78, %fd153, %fd153;
	and.b32  	%r76, %r102, 1;
	setp.eq.b32 	%p8, %r76, 1;
	selp.f64 	%fd79, 0dBDA8FF8320FD8164, 0d3DE5DB65F9785EBA, %p8;
	ld.global.nc.v2.f64 	{%fd80, %fd81}, [%rd15];
	fma.rn.f64 	%fd82, %fd79, %fd78, %fd80;
	fma.rn.f64 	%fd83, %fd82, %fd78, %fd81;
	ld.global.nc.v2.f64 	{%fd84, %fd85}, [%rd15+16];
	fma.rn.f64 	%fd86, %fd83, %fd78, %fd84;
	fma.rn.f64 	%fd87, %fd86, %fd78, %fd85;
	ld.global.nc.v2.f64 	{%fd88, %fd89}, [%rd15+32];
	fma.rn.f64 	%fd90, %fd87, %fd78, %fd88;
	fma.rn.f64 	%fd91, %fd90, %fd78, %fd89;
	fma.rn.f64 	%fd92, %fd91, %fd153, %fd153;
	fma.rn.f64 	%fd93, %fd91, %fd78, 0d3FF0000000000000;
	selp.f64 	%fd94, %fd93, %fd92, %p8;
	and.b32  	%r77, %r102, 2;
	setp.eq.s32 	%p9, %r77, 0;
	mov.f64 	%fd95, 0d0000000000000000;
	sub.f64 	%fd96, %fd95, %fd94;
	selp.f64 	%fd97, %fd94, %fd96, %p9;
	mul.f64 	%fd27, %fd15, %fd97;
	add.s32 	%r93, %r93, 1;
	setp.eq.f64 	%p10, %fd27, 0d0000000000000000;
	@%p10 bra 	$L__BB1_14;
	div.rn.f64 	%fd98, %fd2, %fd27;
	mul.f64 	%fd154, %fd22, %fd98;
	mul.f64 	%fd155, %fd98, %fd14;
	mul.f64 	%fd99, %fd38, %fd27;
	fma.rn.f64 	%fd100, %fd22, 0d0000000000000000, %fd99;
	fma.rn.f64 	%fd101, %fd14, 0d0000000000000000, %fd100;
	fma.rn.f64 	%fd102, %fd101, %fd101, %fd5;
	sub.f64 	%fd156, %fd102, %fd4;
$L__BB1_14:
	abs.f64 	%fd103, %fd154;
	abs.f64 	%fd104, %fd155;
	max.f64 	%fd106, %fd103, %fd104;
	setp.gt.f64 	%p11, %fd106, %fd6;
	setp.le.f64 	%p12, %fd156, 0d0000000000000000;
	or.pred  	%p13, %p11, %p12;
	mov.u32 	%r97, %r105;
	mov.u32 	%r98, %r104;
	@%p13 bra 	$L__BB1_3;
	ld.param.f64 	%fd145, [_Z11ray_tracingPfP17curandStateXORWOWPiiiidddd_param_8];
	ld.param.f64 	%fd144, [_Z11ray_tracingPfP17curandStateXORWOWPiiiidddd_param_7];
	ld.param.f64 	%fd143, [_Z11ray_tracingPfP17curandStateXORWOWPiiiidddd_param_6];
	mul.f64 	%fd107, %fd22, 0d0000000000000000;
	fma.rn.f64 	%fd108, %fd38, %fd27, %fd107;
	fma.rn.f64 	%fd109, %fd14, 0d0000000000000000, %fd108;
	sqrt.rn.f64 	%fd110, %fd156;
	sub.f64 	%fd111, %fd109, %fd110;
	mul.f64 	%fd112, %fd22, %fd111;
	mul.f64 	%fd113, %fd27, %fd111;
	mul.f64 	%fd114, %fd111, %fd14;
	sub.f64 	%fd115, %fd113, %fd38;
	mul.f64 	%fd116, %fd115, %fd115;
	fma.rn.f64 	%fd117, %fd112, %fd112, %fd116;
	fma.rn.f64 	%fd118, %fd114, %fd114, %fd117;
	sqrt.rn.f64 	%fd119, %fd118;
	div.rn.f64 	%fd120, %fd112, %fd119;
	div.rn.f64 	%fd121, %fd115, %fd119;
	div.rn.f64 	%fd122, %fd114, %fd119;
	sub.f64 	%fd123, %fd143, %fd112;
	sub.f64 	%fd124, %fd144, %fd113;
	mul.f64 	%fd125, %fd124, %fd124;
	fma.rn.f64 	%fd126, %fd123, %fd123, %fd125;
	sub.f64 	%fd127, %fd145, %fd114;
	fma.rn.f64 	%fd128, %fd127, %fd127, %fd126;
	sqrt.rn.f64 	%fd129, %fd128;
	div.rn.f64 	%fd130, %fd123, %fd129;
	div.rn.f64 	%fd131, %fd124, %fd129;
	div.rn.f64 	%fd132, %fd127, %fd129;
	mul.f64 	%fd133, %fd131, %fd121;
	fma.rn.f64 	%fd134, %fd130, %fd120, %fd133;
	fma.rn.f64 	%fd34, %fd132, %fd122, %fd134;
	add.f64 	%fd135, %fd154, %fd6;
	add.f64 	%fd136, %fd6, %fd6;
	div.rn.f64 	%fd137, %fd135, %fd136;
	mul.f64 	%fd138, %fd137, %fd7;
	cvt.rzi.s32.f64 	%r78, %fd138;
	max.s32 	%r79, %r78, 0;
	setp.lt.s32 	%p14, %r79, %r47;
	selp.b32 	%r37, %r79, %r10, %p14;
	add.f64 	%fd139, %fd155, %fd6;
	div.rn.f64 	%fd140, %fd139, %fd136;
	mul.f64 	%fd141, %fd140, %fd7;
	cvt.rzi.s32.f64 	%r80, %fd141;
	max.s32 	%r81, %r80, 0;
	setp.lt.s32 	%p15, %r81, %r47;
	selp.b32 	%r38, %r81, %r10, %p15;
	setp.gt.s32 	%p16, %r37, -1;
	@%p16 bra 	$L__BB1_17;
	mov.u64 	%rd16, $str;
	cvta.global.u64 	%rd17, %rd16;
	mov.u64 	%rd18, $str$1;
	cvta.global.u64 	%rd19, %rd18;
	mov.u64 	%rd20, __unnamed_1;
	cvta.global.u64 	%rd21, %rd20;
	{ // callseq 2, 0
	.param .b64 param0;
	st.param.b64 	[param0], %rd17;
	.param .b64 param1;
	st.param.b64 	[param1], %rd19;
	.param .b32 param2;
	st.param.b32 	[param2], 147;
	.param .b64 param3;
	st.param.b64 	[param3], %rd21;
	.param .b64 param4;
	st.param.b64 	[param4], 1;
	call.uni 
	__assertfail, 
	(
	param0, 
	param1, 
	param2, 
	param3, 
	param4
	);
	} // callseq 2
$L__BB1_17:
	setp.gt.s32 	%p17, %r38, -1;
	@%p17 bra 	$L__BB1_19;
	cvta.global.u64 	%rd23, %rd22;
	cvta.global.u64 	%rd25, %rd24;
	mov.u64 	%rd26, __unnamed_1;
	cvta.global.u64 	%rd27, %rd26;
	{ // callseq 3, 0
	.param .b64 param0;
	st.param.b64 	[param0], %rd23;
	.param .b64 param1;
	st.param.b64 	[param1], %rd25;
	.param .b32 param2;
	st.param.b32 	[param2], 148;
	.param .b64 param3;
	st.param.b64 	[param3], %rd27;
	.param .b64 param4;
	st.param.b64 	[param4], 1;
	call.uni 
	__assertfail, 
	(
	param0, 
	param1, 
	param2, 
	param3, 
	param4
	);
	} // callseq 3
$L__BB1_19:
	ld.param.u32 	%r85, [_Z11ray_tracingPfP17curandStateXORWOWPiiiidddd_param_5];
	ld.param.u64 	%rd31, [_Z11ray_tracingPfP17curandStateXORWOWPiiiidddd_param_2];
	mad.lo.s32 	%r82, %r37, %r47, %r38;
	mul.wide.s32 	%rd28, %r82, 4;
	add.s64 	%rd29, %rd2, %rd28;
	setp.lt.f64 	%p18, %fd34, 0d0000000000000000;
	selp.f64 	%fd142, 0d0000000000000000, %fd34, %p18;
	cvt.rn.f32.f64 	%f7, %fd142;
	atom.global.add.f32 	%f8, [%rd29], %f7;
	cvta.to.global.u64 	%rd30, %rd31;
	ld.global.u32 	%r83, [%rd30];
	add.s32 	%r84, %r83, %r93;
	st.global.u32 	[%rd30], %r84;
	add.s32 	%r86, %r86, %r85;
	setp.lt.s32 	%p19, %r86, %r46;
	@%p19 bra 	$L__BB1_2;
$L__BB1_20:
	st.global.v2.u32 	[%rd1], {%r92, %r104};
	st.global.v2.u32 	[%rd1+8], {%r105, %r89};
	st.global.v2.u32 	[%rd1+16], {%r88, %r87};
	st.global.v2.u32 	[%rd1+24], {%r8, %r9};
	st.global.f32 	[%rd1+32], %f1;
	st.global.f64 	[%rd1+40], %fd1;
	ret;

}
.func  (.param .align 16 .b8 func_retval0[16]) __internal_trig_reduction_slowpathd(
	.param .b64 __internal_trig_reduction_slowpathd_param_0
)
{
	.local .align 8 .b8 	__local_depot2[40];
	.reg .b64 	%SP;
	.reg .b64 	%SPL;
	.reg .pred 	%p<10>;
	.reg .b32 	%r<47>;
	.reg .b64 	%rd<74>;
	.reg .b64 	%fd<5>;

	mov.u64 	%SPL, __local_depot2;
	ld.param.f64 	%fd4, [__internal_trig_reduction_slowpathd_param_0];
	add.u64 	%rd1, %SPL, 0;
	{
	.reg .b32 %temp; 
	mov.b64 	{%temp, %r1}, %fd4;
	}
	shr.u32 	%r2, %r1, 20;
	and.b32  	%r3, %r2, 2047;
	setp.eq.s32 	%p1, %r3, 2047;
	mov.b32 	%r46, 0;
	@%p1 bra 	$L__BB2_9;
	add.s32 	%r20, %r3, -1024;
	mov.b64 	%rd20, %fd4;
	shl.b64 	%rd2, %rd20, 11;
	shr.u32 	%r4, %r20, 6;
	sub.s32 	%r45, 15, %r4;
	sub.s32 	%r21, 19, %r4;
	setp.lt.u32 	%p2, %r20, 128;
	selp.b32 	%r6, 18, %r21, %p2;
	setp.ge.s32 	%p3, %r45, %r6;
	mov.b64 	%rd70, 0;
	@%p3 bra 	$L__BB2_4;
	add.s32 	%r23, %r6, %r4;
	neg.s32 	%r43, %r23;
	or.b64  	%rd3, %rd2, -9223372036854775808;
	mov.b64 	%rd70, 0;
	mov.b32 	%r42, 0;
	mov.u64 	%rd25, __cudart_i2opi_d;
	mov.u32 	%r44, %r45;
$L__BB2_3:
	.pragma "nounroll";
	mul.wide.s32 	%rd22, %r42, 8;
	add.s64 	%rd23, %rd1, %rd22;
	mul.wide.s32 	%rd24, %r44, 8;
	add.s64 	%rd26, %rd25, %rd24;
	ld.global.nc.u64 	%rd27, [%rd26];
	{
	.reg .u32 %r0, %r1, %r2, %r3, %alo, %ahi, %blo, %bhi, %clo, %chi;
	mov.b64 	{%alo,%ahi}, %rd27;
	mov.b64 	{%blo,%bhi}, %rd3;
	mov.b64 	{%clo,%chi}, %rd70;
	mad.lo.cc.u32 	%r0, %alo, %blo, %clo;
	madc.hi.cc.u32 	%r1, %alo, %blo, %chi;
	madc.hi.u32 	%r2, %alo, %bhi, 0;
	mad.lo.cc.u32 	%r1, %alo, %bhi, %r1;
	madc.hi.cc.u32 	%r2, %ahi, %blo, %r2;
	madc.hi.u32 	%r3, %ahi, %bhi, 0;
	mad.lo.cc.u32 	%r1, %ahi, %blo, %r1;
	madc.lo.cc.u32 	%r2, %ahi, %bhi, %r2;
	addc.u32 	%r3, %r3, 0;
	mov.b64 	%rd28, {%r0,%r1};
	mov.b64 	%rd70, {%r2,%r3};
	}
	st.local.u64 	[%rd23], %rd28;
	add.s32 	%r44, %r44, 1;
	add.s32 	%r43, %r43, 1;
	add.s32 	%r42, %r42, 1;
	setp.ne.s32 	%p4, %r43, -15;
	mov.u32 	%r45, %r6;
	@%p4 bra 	$L__BB2_3;
$L__BB2_4:
	cvt.s64.s32 	%rd29, %r45;
	cvt.u64.u32 	%rd30, %r4;
	add.s64 	%rd31, %rd30, %rd29;
	shl.b64 	%rd32, %rd31, 3;
	add.s64 	%rd33, %rd1, %rd32;
	st.local.u64 	[%rd33+-120], %rd70;
	and.b32  	%r15, %r2, 63;
	ld.local.u64 	%rd72, [%rd1+16];
	ld.local.u64 	%rd71, [%rd1+24];
	setp.eq.s32 	%p5, %r15, 0;
	@%p5 bra 	$L__BB2_6;
	shl.b64 	%rd34, %rd71, %r15;
	shr.u64 	%rd35, %rd72, 1;
	xor.b32  	%r24, %r15, 63;
	shr.u64 	%rd36, %rd35, %r24;
	or.b64  	%rd71, %rd34, %rd36;
	ld.local.u64 	%rd37, [%rd1+8];
	shl.b64 	%rd38, %rd72, %r15;
	shr.u64 	%rd39, %rd37, 1;
	shr.u64 	%rd40, %rd39, %r24;
	or.b64  	%rd72, %rd38, %rd40;
$L__BB2_6:
	and.b32  	%r25, %r1, -2147483648;
	shr.u64 	%rd41, %rd71, 62;
	cvt.u32.u64 	%r26, %rd41;
	mov.b64 	{%r27, %r28}, %rd71;
	mov.b64 	{%r29, %r30}, %rd72;
	shf.l.wrap.b32 	%r31, %r30, %r27, 2;
	shf.l.wrap.b32 	%r32, %r27, %r28, 2;
	mov.b64 	%rd42, {%r31, %r32};
	shl.b64 	%rd43, %rd72, 2;
	shr.u64 	%rd44, %rd42, 63;
	cvt.u32.u64 	%r33, %rd44;
	add.s32 	%r34, %r33, %r26;
	setp.eq.s32 	%p6, %r25, 0;
	neg.s32 	%r35, %r34;
	selp.b32 	%r46, %r34, %r35, %p6;
	setp.gt.s64 	%p7, %rd42, -1;
	mov.b64 	%rd45, 0;
	{
	.reg .u32 %r0, %r1, %r2, %r3, %a0, %a1, %a2, %a3, %b0, %b1, %b2, %b3;
	mov.b64 	{%a0,%a1}, %rd45;
	mov.b64 	{%a2,%a3}, %rd45;
	mov.b64 	{%b0,%b1}, %rd43;
	mov.b64 	{%b2,%b3}, %rd42;
	sub.cc.u32 	%r0, %a0, %b0;
	subc.cc.u32 	%r1, %a1, %b1;
	subc.cc.u32 	%r2, %a2, %b2;
	subc.u32 	%r3, %a3, %b3;
	mov.b64 	%rd46, {%r0,%r1};
	mov.b64 	%rd47, {%r2,%r3};
	}
	xor.b32  	%r36, %r25, -2147483648;
	selp.b64 	%rd73, %rd42, %rd47, %p7;
	selp.b64 	%rd14, %rd43, %rd46, %p7;
	selp.b32 	%r17, %r25, %r36, %p7;
	clz.b64 	%r37, %rd73;
	cvt.u64.u32 	%rd15, %r37;
	setp.eq.s32 	%p8, %r37, 0;
	@%p8 bra 	$L__BB2_8;
	cvt.u32.u64 	%r38, %rd15;
	and.b32  	%r39, %r38, 63;
	shl.b64 	%rd48, %rd73, %r39;
	shr.u64 	%rd49, %rd14, 1;
	not.b32 	%r40, %r38;
	and.b32  	%r41, %r40, 63;
	shr.u64 	%rd50, %rd49, %r41;
	or.b64  	%rd73, %rd48, %rd50;
$L__BB2_8:
	mov.b64 	%rd51, -3958705157555305931;
	{
	.reg .u32 %r0, %r1, %r2, %r3, %alo, %ahi, %blo, %bhi;
	mov.b64 	{%alo,%ahi}, %rd73;
	mov.b64 	{%blo,%bhi}, %rd51;
	mul.lo.u32 	%r0, %alo, %blo;
	mul.hi.u32 	%r1, %alo, %blo;
	mad.lo.cc.u32 	%r1, %alo, %bhi, %r1;
	madc.hi.u32 	%r2, %alo, %bhi, 0;
	mad.lo.cc.u32 	%r1, %ahi, %blo, %r1;
	madc.hi.cc.u32 	%r2, %ahi, %blo, %r2;
	madc.hi.u32 	%r3, %ahi, %bhi, 0;
	mad.lo.cc.u32 	%r2, %ahi, %bhi, %r2;
	addc.u32 	%r3, %r3, 0;
	mov.b64 	%rd52, {%r0,%r1};
	mov.b64 	%rd53, {%r2,%r3};
	}
	setp.gt.s64 	%p9, %rd53, 0;
	{
	.reg .u32 %r0, %r1, %r2, %r3, %a0, %a1, %a2, %a3, %b0, %b1, %b2, %b3;
	mov.b64 	{%a0,%a1}, %rd52;
	mov.b64 	{%a2,%a3}, %rd53;
	mov.b64 	{%b0,%b1}, %rd52;
	mov.b64 	{%b2,%b3}, %rd53;
	add.cc.u32 	%r0, %a0, %b0;
	addc.cc.u32 	%r1, %a1, %b1;
	addc.cc.u32 	%r2, %a2, %b2;
	addc.u32 	%r3, %a3, %b3;
	mov.b64 	%rd54, {%r0,%r1};
	mov.b64 	%rd55, {%r2,%r3};
	}
	selp.b64 	%rd56, %rd55, %rd53, %p9;
	selp.s64 	%rd57, -1, 0, %p9;
	sub.s64 	%rd58, %rd57, %rd15;
	cvt.u64.u32 	%rd59, %r17;
	shl.b64 	%rd60, %rd59, 32;
	add.s64 	%rd61, %rd56, 1;
	shr.u64 	%rd62, %rd61, 10;
	add.s64 	%rd63, %rd62, 1;
	shr.u64 	%rd64, %rd63, 1;
	shl.b64 	%rd65, %rd58, 52;
	add.s64 	%rd66, %rd65, %rd64;
	add.s64 	%rd67, %rd66, 4602678819172646912;
	or.b64  	%rd68, %rd67, %rd60;
	mov.b64 	%fd4, %rd68;
$L__BB2_9:
	st.param.f64 	[func_retval0], %fd4;
	st.param.b32 	[func_retval0+8], %r46;
	ret;

}


// ===== COMPILED SASS (sm_100) =====

	.target	sm_100

	.elftype	@"ET_EXEC"


//--------------------- .note.nv.tkinfo           --------------------------
	.section	.note.nv.tkinfo,"",@"SHT_NOTE"
	.sectionflags	@"SHF_NOTE_NV_TKINFO"
	.tkinfo
        /*0018*/ 	.word	0x00000002
        /*0030*/ 	.string	""
        /*0030*/ 	.string	"ptxas"
        /*0030*/ 	.string	"Cuda compilation tools, release 13.0, V13.0.88"
        /*0030*/ 	.string	"Build cuda_13.0.r13.0/compiler.36424714_0"
        /*0030*/ 	.string	"-arch sm_100 -m 64 "



//--------------------- .note.nv.cuinfo           --------------------------
	.section	.note.nv.cuinfo,"",@"SHT_NOTE"
	.sectionflags	@"SHF_NOTE_NV_CUINFO"
        /*0018*/ 	.short	0x0002
        /*001a*/ 	.short	0x0064
        /*001c*/ 	.short	0x0082
	.zero		2


//--------------------- .nv.info                  --------------------------
	.section	.nv.info,"",@"SHT_CUDA_INFO"
	.align	4


	//----- nvinfo : EIATTR_REGCOUNT
	.align		4
        /*0000*/ 	.byte	0x04, 0x2f
        /*0002*/ 	.short	(.L_20 - .L_19)
	.align		4
.L_19:
        /*0004*/ 	.word	index@(_Z16initCurandStatesP17curandStateXORWOWi)
        /*0008*/ 	.word	0x0000000c


	//----- nvinfo : EIATTR_FRAME_SIZE
	.align		4
.L_20:
        /*000c*/ 	.byte	0x04, 0x11
        /*000e*/ 	.short	(.L_22 - .L_21)
	.align		4
.L_21:
        /*0010*/ 	.word	index@(_Z16initCurandStatesP17curandStateXORWOWi)
        /*0014*/ 	.word	0x00000000


	//----- nvinfo : EIATTR_REGCOUNT
	.align		4
.L_22:
        /*0018*/ 	.byte	0x04, 0x2f
        /*001a*/ 	.short	(.L_24 - .L_23)
	.align		4
.L_23:
        /*001c*/ 	.word	index@(_Z11ray_tracingPfP17curandStateXORWOWPiiiidddd)
        /*0020*/ 	.word	0x00000040


	//----- nvinfo : EIATTR_FRAME_SIZE
	.align		4
.L_24:
        /*0024*/ 	.byte	0x04, 0x11
        /*0026*/ 	.short	(.L_26 - .L_25)
	.align		4
.L_25:
        /*0028*/ 	.word	index@($_Z11ray_tracingPfP17curandStateXORWOWPiiiidddd$__internal_trig_reduction_slowpathd)
        /*002c*/ 	.word	0x00000028


	//----- nvinfo : EIATTR_FRAME_SIZE
	.align		4
.L_26:
        /*0030*/ 	.byte	0x04, 0x11
        /*0032*/ 	.short	(.L_28 - .L_27)
	.align		4
.L_27:
        /*0034*/ 	.word	index@($__internal_1_$__cuda_sm20_dsqrt_rn_f64_mediumpath_v1)
        /*0038*/ 	.word	0x00000028


	//----- nvinfo : EIATTR_FRAME_SIZE
	.align		4
.L_28:
        /*003c*/ 	.byte	0x04, 0x11
        /*003e*/ 	.short	(.L_30 - .L_29)
	.align		4
.L_29:
        /*0040*/ 	.word	index@($__internal_0_$__cuda_sm20_div_rn_f64_full)
        /*0044*/ 	.word	0x00000028


	//----- nvinfo : EIATTR_FRAME_SIZE
	.align		4
.L_30:
        /*0048*/ 	.byte	0x04, 0x11
        /*004a*/ 	.short	(.L_32 - .L_31)
	.align		4
.L_31:
        /*004c*/ 	.word	index@(_Z11ray_tracingPfP17curandStateXORWOWPiiiidddd)
        /*0050*/ 	.word	0x00000028


	//----- nvinfo : EIATTR_MIN_STACK_SIZE
	.align		4
.L_32:
        /*0054*/ 	.byte	0x04, 0x12
        /*0056*/ 	.short	(.L_34 - .L_33)
	.align		4
.L_33:
        /*0058*/ 	.word	index@(_Z11ray_tracingPfP17curandStateXORWOWPiiiidddd)
        /*005c*/ 	.word	0x00000028


	//----- nvinfo : EIATTR_MIN_STACK_SIZE
	.align		4
.L_34:
        /*0060*/ 	.byte	0x04, 0x12
        /*0062*/ 	.short	(.L_36 - .L_35)
	.align		4
.L_35:
        /*0064*/ 	.word	index@(_Z16initCurandStatesP17curandStateXORWOWi)
        /*0068*/ 	.word	0x00000000
.L_36:


//--------------------- .nv.compat                --------------------------
	.section	.nv.compat,"",@"SHT_CUDA_COMPAT_INFO"
	.align	4
        /*0000*/ 	.byte	0x02, 0x09, 0x00, 0x00, 0x02, 0x02, 0x01, 0x00, 0x02, 0x05, 0x05, 0x00, 0x03, 0x07, 0x01, 0x01
        /*0010*/ 	.byte	0x02, 0x03, 0x00, 0x00, 0x02, 0x06, 0x01, 0x00, 0x04, 0x0b, 0x08, 0x00, 0x01, 0x00, 0x00, 0x00
        /*0020*/ 	.byte	0x00, 0x00, 0x00, 0x00


//--------------------- .nv.info._Z11ray_tracingPfP17curandStateXORWOWPiiiidddd --------------------------
	.section	.nv.info._Z11ray_tracingPfP17curandStateXORWOWPiiiidddd,"",@"SHT_CUDA_INFO"
	.sectionflags	@""
	.align	4


	//----- nvinfo : EIATTR_CUDA_API_VERSION
	.align		4
        /*0000*/ 	.byte	0x04, 0x37
        /*0002*/ 	.short	(.L_38 - .L_37)
.L_37:
        /*0004*/ 	.word	0x00000082


	//----- nvinfo : EIATTR_KPARAM_INFO
	.align		4
.L_38:
        /*0008*/ 	.byte	0x04, 0x17
        /*000a*/ 	.short	(.L_40 - .L_39)
.L_39:
        /*000c*/ 	.word	0x00000000
        /*0010*/ 	.short	0x0009
        /*0012*/ 	.short	0x0040
        /*0014*/ 	.byte	0x00, 0xf0, 0x21, 0x00


	//----- nvinfo : EIATTR_KPARAM_INFO
	.align		4
.L_40:
        /*0018*/ 	.byte	0x04, 0x17
        /*001a*/ 	.short	(.L_42 - .L_41)
.L_41:
        /*001c*/ 	.word	0x00000000
        /*0020*/ 	.short	0x0008
        /*0022*/ 	.short	0x0038
        /*0024*/ 	.byte	0x00, 0xf0, 0x21, 0x00


	//----- nvinfo : EIATTR_KPARAM_INFO
	.align		4
.L_42:
        /*0028*/ 	.byte	0x04, 0x17
        /*002a*/ 	.short	(.L_44 - .L_43)
.L_43:
        /*002c*/ 	.word	0x00000000
        /*0030*/ 	.short	0x0007
        /*0032*/ 	.short	0x0030
        /*0034*/ 	.byte	0x00, 0xf0, 0x21, 0x00


	//----- nvinfo : EIATTR_KPARAM_INFO
	.align		4
.L_44:
        /*0038*/ 	.byte	0x04, 0x17
        /*003a*/ 	.short	(.L_46 - .L_45)
.L_45:
        /*003c*/ 	.word	0x00000000
        /*0040*/ 	.short	0x0006
        /*0042*/ 	.short	0x0028
        /*0044*/ 	.byte	0x00, 0xf0, 0x21, 0x00


	//----- nvinfo : EIATTR_KPARAM_INFO
	.align		4
.L_46:
        /*0048*/ 	.byte	0x04, 0x17
        /*004a*/ 	.short	(.L_48 - .L_47)
.L_47:
        /*004c*/ 	.word	0x00000000
        /*0050*/ 	.short	0x0005
        /*0052*/ 	.short	0x0020
        /*0054*/ 	.byte	0x00, 0xf0, 0x11, 0x00


	//----- nvinfo : EIATTR_KPARAM_INFO
	.align		4
.L_48:
        /*0058*/ 	.byte	0x04, 0x17
        /*005a*/ 	.short	(.L_50 - .L_49)
.L_49:
        /*005c*/ 	.word	0x00000000
        /*0060*/ 	.short	0x0004
        /*0062*/ 	.short	0x001c
        /*0064*/ 	.byte	0x00, 0xf0, 0x11, 0x00


	//----- nvinfo : EIATTR_KPARAM_INFO
	.align		4
.L_50:
        /*0068*/ 	.byte	0x04, 0x17
        /*006a*/ 	.short	(.L_52 - .L_51)
.L_51:
        /*006c*/ 	.word	0x00000000
        /*0070*/ 	.short	0x0003
        /*0072*/ 	.short	0x0018
        /*0074*/ 	.byte	0x00, 0xf0, 0x11, 0x00


	//----- nvinfo : EIATTR_KPARAM_INFO
	.align		4
.L_52:
        /*0078*/ 	.byte	0x04, 0x17
        /*007a*/ 	.short	(.L_54 - .L_53)
.L_53:
        /*007c*/ 	.word	0x00000000
        /*0080*/ 	.short	0x0002
        /*0082*/ 	.short	0x0010
        /*0084*/ 	.byte	0x00, 0xf5, 0x21, 0x00


	//----- nvinfo : EIATTR_KPARAM_INFO
	.align		4
.L_54:
        /*0088*/ 	.byte	0x04, 0x17
        /*008a*/ 	.short	(.L_56 - .L_55)
.L_55:
        /*008c*/ 	.word	0x00000000
        /*0090*/ 	.short	0x0001
        /*0092*/ 	.short	0x0008
        /*0094*/ 	.byte	0x00, 0xf5, 0x21, 0x00


	//----- nvinfo : EIATTR_KPARAM_INFO
	.align		4
.L_56:
        /*0098*/ 	.byte	0x04, 0x17
        /*009a*/ 	.short	(.L_58 - .L_57)
.L_57:
        /*009c*/ 	.word	0x00000000
        /*00a0*/ 	.short	0x0000
        /*00a2*/ 	.short	0x0000
        /*00a4*/ 	.byte	0x00, 0xf5, 0x21, 0x00


	//----- nvinfo : EIATTR_SPARSE_MMA_MASK
	.align		4
.L_58:
        /*00a8*/ 	.byte	0x03, 0x50
        /*00aa*/ 	.short	0x0000


	//----- nvinfo : EIATTR_MAXREG_COUNT
	.align		4
        /*00ac*/ 	.byte	0x03, 0x1b
        /*00ae*/ 	.short	0x00ff


	//----- nvinfo : EIATTR_EXTERNS
	.align		4
        /*00b0*/ 	.byte	0x04, 0x0f
        /*00b2*/ 	.short	(.L_60 - .L_59)


	//   ....[0]....
	.align		4
.L_59:
        /*00b4*/ 	.word	index@(__assertfail)


	//----- nvinfo : EIATTR_MERCURY_ISA_VERSION
	.align		4
.L_60:
        /*00b8*/ 	.byte	0x03, 0x5f
        /*00ba*/ 	.short	0x0101


	//----- nvinfo : EIATTR_VRC_CTA_INIT_COUNT
	.align		4
        /*00bc*/ 	.byte	0x02, 0x4a
	.zero		1
	.zero		1


	//----- nvinfo : EIATTR_SYSCALL_OFFSETS
	.align		4
        /*00c0*/ 	.byte	0x04, 0x46
        /*00c2*/ 	.short	(.L_62 - .L_61)


	//   ....[0]....
.L_61:
        /*00c4*/ 	.word	0x00002450


	//   ....[1]....
        /*00c8*/ 	.word	0x00002590


	//----- nvinfo : EIATTR_EXIT_INSTR_OFFSETS
	.align		4
.L_62:
        /*00cc*/ 	.byte	0x04, 0x1c
        /*00ce*/ 	.short	(.L_64 - .L_63)


	//   ....[0]....
.L_63:
        /*00d0*/ 	.word	0x00002730


	//----- nvinfo : EIATTR_CRS_STACK_SIZE
	.align		4
.L_64:
        /*00d4*/ 	.byte	0x04, 0x1e
        /*00d6*/ 	.short	(.L_66 - .L_65)
.L_65:
        /*00d8*/ 	.word	0x00000000


	//----- nvinfo : EIATTR_CBANK_PARAM_SIZE
	.align		4
.L_66:
        /*00dc*/ 	.byte	0x03, 0x19
        /*00de*/ 	.short	0x0048


	//----- nvinfo : EIATTR_PARAM_CBANK
	.align		4
        /*00e0*/ 	.byte	0x04, 0x0a
        /*00e2*/ 	.short	(.L_68 - .L_67)
	.align		4
.L_67:
        /*00e4*/ 	.word	index@(.nv.constant0._Z11ray_tracingPfP17curandStateXORWOWPiiiidddd)
        /*00e8*/ 	.short	0x0380
        /*00ea*/ 	.short	0x0048


	//----- nvinfo : EIATTR_SW_WAR
	.align		4
.L_68:
        /*00ec*/ 	.byte	0x04, 0x36
        /*00ee*/ 	.short	(.L_70 - .L_69)
.L_69:
        /*00f0*/ 	.word	0x00000008
.L_70:


//--------------------- .nv.info._Z16initCurandStatesP17curandStateXORWOWi --------------------------
	.section	.nv.info._Z16initCurandStatesP17curandStateXORWOWi,"",@"SHT_CUDA_INFO"
	.sectionflags	@""
	.align	4


	//----- nvinfo : EIATTR_CUDA_API_VERSION
	.align		4
        /*0000*/ 	.byte	0x04, 0x37
        /*0002*/ 	.short	(.L_72 - .L_71)
.L_71:
        /*0004*/ 	.word	0x00000082


	//----- nvinfo : EIATTR_KPARAM_INFO
	.align		4
.L_72:
        /*0008*/ 	.byte	0x04, 0x17
        /*000a*/ 	.short	(.L_74 - .L_73)
.L_73:
        /*000c*/ 	.word	0x00000000
        /*0010*/ 	.short	0x0001
        /*0012*/ 	.short	0x0008
        /*0014*/ 	.byte	0x00, 0xf0, 0x11, 0x00


	//----- nvinfo : EIATTR_KPARAM_INFO
	.align		4
.L_74:
        /*0018*/ 	.byte	0x04, 0x17
        /*001a*/ 	.short	(.L_76 - .L_75)
.L_75:
        /*001c*/ 	.word	0x00000000
        /*0020*/ 	.short	0x0000
        /*0022*/ 	.short	0x0000
        /*0024*/ 	.byte	0x00, 0xf5, 0x21, 0x00


	//----- nvinfo : EIATTR_SPARSE_MMA_MASK
	.align		4
.L_76:
        /*0028*/ 	.byte	0x03, 0x50
        /*002a*/ 	.short	0x0000


	//----- nvinfo : EIATTR_MAXREG_COUNT
	.align		4
        /*002c*/ 	.byte	0x03, 0x1b
        /*002e*/ 	.short	0x00ff


	//----- nvinfo : EIATTR_MERCURY_ISA_VERSION
	.align		4
        /*0030*/ 	.byte	0x03, 0x5f
        /*0032*/ 	.short	0x0101


	//----- nvinfo : EIATTR_VRC_CTA_INIT_COUNT
	.align		4
        /*0034*/ 	.byte	0x02, 0x4a
	.zero		1
	.zero		1


	//----- nvinfo : EIATTR_EXIT_INSTR_OFFSETS
	.align		4
        /*0038*/ 	.byte	0x04, 0x1c
        /*003a*/ 	.short	(.L_78 - .L_77)


	//   ....[0]....
.L_77:
        /*003c*/ 	.word	0x00000070


	//   ....[1]....
        /*0040*/ 	.word	0x000001c0


	//----- nvinfo : EIATTR_CBANK_PARAM_SIZE
	.align		4
.L_78:
        /*0044*/ 	.byte	0x03, 0x19
        /*0046*/ 	.short	0x000c


	//----- nvinfo : EIATTR_PARAM_CBANK
	.align		4
        /*0048*/ 	.byte	0x04, 0x0a
        /*004a*/ 	.short	(.L_80 - .L_79)
	.align		4
.L_79:
        /*004c*/ 	.word	index@(.nv.constant0._Z16initCurandStatesP17curandStateXORWOWi)
        /*0050*/ 	.short	0x0380
        /*0052*/ 	.short	0x000c


	//----- nvinfo : EIATTR_SW_WAR
	.align		4
.L_80:
        /*0054*/ 	.byte	0x04, 0x36
        /*0056*/ 	.short	(.L_82 - .L_81)
.L_81:
        /*0058*/ 	.word	0x00000008
.L_82:


//--------------------- .nv.callgraph             --------------------------
	.section	.nv.callgraph,"",@"SHT_CUDA_CALLGRAPH"
	.align	4
	.sectionentsize	8
	.align		4
        /*0000*/ 	.word	0x00000000
	.align		4
        /*0004*/ 	.word	0xffffffff
	.align		4
        /*0008*/ 	.word	index@(_Z11ray_tracingPfP17curandStateXORWOWPiiiidddd)
	.align		4
        /*000c*/ 	.word	index@(__assertfail)
	.align		4
        /*0010*/ 	.word	0x00000000
	.align		4
        /*0014*/ 	.word	0xfffffffe
	.align		4
        /*0018*/ 	.word	0x00000000
	.align		4
        /*001c*/ 	.word	0xfffffffd
	.align		4
        /*0020*/ 	.word	0x00000000
	.align		4
        /*0024*/ 	.word	0xfffffffc


//--------------------- .nv.constant4             --------------------------
	.section	.nv.constant4,"a",@progbits
	.align	8
	.align		8
.nv.constant4:
        /*0000*/ 	.dword	__assertfail
	.align		8
        /*0008*/ 	.dword	precalc_xorwow_matrix
	.align		8
        /*0010*/ 	.dword	precalc_xorwow_offset_matrix
	.align		8
        /*0018*/ 	.dword	mrg32k3aM1
	.align		8
        /*0020*/ 	.dword	mrg32k3aM2
	.align		8
        /*0028*/ 	.dword	mrg32k3aM1SubSeq
	.align		8
        /*0030*/ 	.dword	mrg32k3aM2SubSeq
	.align		8
        /*0038*/ 	.dword	mrg32k3aM1Seq
	.align		8
        /*0040*/ 	.dword	mrg32k3aM2Seq
	.align		8
        /*0048*/ 	.dword	__unnamed_1
	.align		8
        /*0050*/ 	.dword	$str
	.align		8
        /*0058*/ 	.dword	$str$1
	.align		8
        /*0060*/ 	.dword	$str$2
	.align		8
        /*0068*/ 	.dword	__cudart_i2opi_d
	.align		8
        /*0070*/ 	.dword	__cudart_sin_cos_coeffs


//--------------------- .nv.constant3             --------------------------
	.section	.nv.constant3,"a",@progbits
	.align	8
.nv.constant3:
	.type		__cr_lgamma_table,@object
	.size		__cr_lgamma_table,(W_y - __cr_lgamma_table)
__cr_lgamma_table:
        /*0000*/ 	.byte	0x00, 0x00, 0x00, 0x00, 0x00, 0x00, 0x00, 0x00, 0x00, 0x00, 0x00, 0x00, 0x00, 0x00, 0x00, 0x00
        /*0010*/ 	.byte	0xef, 0x39, 0xfa, 0xfe, 0x42, 0x2e, 0xe6, 0x3f, 0x02, 0x20, 0x2a, 0xfa, 0x0b, 0xab, 0xfc, 0x3f
        /*0020*/ 	.byte	0xf9, 0x2c, 0x92, 0x7c, 0xa7, 0x6c, 0x09, 0x40, 0xc9, 0x79, 0x44, 0x3c, 0x64, 0x26, 0x13, 0x40
        /*0030*/ 	.byte	0xca, 0x01, 0xcf, 0x3a, 0x27, 0x51, 0x1a, 0x40, 0x30, 0xcc, 0x2d, 0xf3, 0xe1, 0x0c, 0x21, 0x40
        /*0040*/ 	.byte	0x0d, 0xb7, 0xfc, 0x82, 0x8e, 0x35, 0x25, 0x40
	.type		W_y,@object
	.size		W_y,(W_max - W_y)
W_y:
        /*0048*/ 	.byte	0x00, 0x00, 0x00, 0x00, 0x00, 0x00, 0x00, 0x40
	.type		W_max,@object
	.size		W_max,(R - W_max)
W_max:
        /*0050*/ 	.byte	0x00, 0x00, 0x00, 0x00, 0x00, 0x00, 0x00, 0x40
	.type		R,@object
	.size		R,(PI - R)
R:
        /*0058*/ 	.byte	0x00, 0x00, 0x00, 0x00, 0x00, 0x00, 0x18, 0x40
	.type		PI,@object
	.size		PI,(.L_12 - PI)
PI:
        /*0060*/ 	.byte	0xf1, 0xd4, 0xc8, 0x53, 0xfb, 0x21, 0x09, 0x40
.L_12:


//--------------------- .text._Z11ray_tracingPfP17curandStateXORWOWPiiiidddd --------------------------
	.section	.text._Z11ray_tracingPfP17curandStateXORWOWPiiiidddd,"ax",@progbits
	.align	128
        .global         _Z11ray_tracingPfP17curandStateXORWOWPiiiidddd
        .type           _Z11ray_tracingPfP17curandStateXORWOWPiiiidddd,@function
        .size           _Z11ray_tracingPfP17curandStateXORWOWPiiiidddd,(.L_x_63 - _Z11ray_tracingPfP17curandStateXORWOWPiiiidddd)
        .other          _Z11ray_tracingPfP17curandStateXORWOWPiiiidddd,@"STO_CUDA_ENTRY STV_DEFAULT"
_Z11ray_tracingPfP17curandStateXORWOWPiiiidddd:
.text._Z11ray_tracingPfP17curandStateXORWOWPiiiidddd:
[----:B------:R-:W0:Y:S01]  /*0000*/  LDC R1, c[0x0][0x37c] ;  /* 0x0000df00ff017b82 */ /* 0x000e220000000800 */
[----:B------:R-:W1:Y:S07]  /*0010*/  S2R R3, SR_TID.X ;  /* 0x0000000000037919 */ /* 0x000e6e0000002100 */
[----:B------:R-:W1:Y:S01]  /*0020*/  S2UR UR4, SR_CTAID.X ;  /* 0x00000000000479c3 */ /* 0x000e620000002500 */
[----:B------:R-:W2:Y:S01]  /*0030*/  LDCU.64 UR42, c[0x0][0x358] ;  /* 0x00006b00ff2a77ac */ /* 0x000ea20008000a00 */
[----:B0-----:R-:W-:-:S06]  /*0040*/  VIADD R1, R1, 0xffffffd8 ;  /* 0xffffffd801017836 */ /* 0x001fcc0000000000 */
[----:B------:R-:W1:Y:S01]  /*0050*/  LDC R16, c[0x0][0x360] ;  /* 0x0000d800ff107b82 */ /* 0x000e620000000800 */
[----:B------:R-:W0:Y:S01]  /*0060*/  LDCU.64 UR36, c[0x3][0x50] ;  /* 0x00c00a00ff2477ac */ /* 0x000e220008000a00 */
[----:B------:R-:W3:Y:S06]  /*0070*/  LDCU.64 UR40, c[0x3][0x60] ;  /* 0x00c00c00ff2877ac */ /* 0x000eec0008000a00 */
[----:B------:R-:W4:Y:S01]  /*0080*/  LDC.64 R40, c[0x0][0x388] ;  /* 0x0000e200ff287b82 */ /* 0x000f220000000a00 */
[----:B------:R-:W0:Y:S01]  /*0090*/  LDCU.64 UR38, c[0x3][0x48] ;  /* 0x00c00900ff2677ac */ /* 0x000e220008000a00 */
[----:B------:R-:W0:Y:S01]  /*00a0*/  LDCU.64 UR44, c[0x4][0x70] ;  /* 0x01000e00ff2c77ac */ /* 0x000e220008000a00 */
[----:B-1----:R-:W-:Y:S01]  /*00b0*/  IMAD R16, R16, UR4, R3 ;  /* 0x0000000410107c24 */ /* 0x002fe2000f8e0203 */
[----:B------:R-:W1:Y:S03]  /*00c0*/  LDCU UR4, c[0x0][0x398] ;  /* 0x00007300ff0477ac */ /* 0x000e660008000800 */
[----:B----4-:R-:W-:-:S05]  /*00d0*/  IMAD.WIDE R40, R16, 0x30, R40 ;  /* 0x0000003010287825 */ /* 0x010fca00078e0228 */
[----:B--2---:R2:W5:Y:S04]  /*00e0*/  LDG.E R2, desc[UR42][R40.64+0x20] ;  /* 0x0000202a28027981 */ /* 0x004568000c1e1900 */
[----:B------:R2:W5:Y:S04]  /*00f0*/  LDG.E.64 R38, desc[UR42][R40.64+0x28] ;  /* 0x0000282a28267981 */ /* 0x000568000c1e1b00 */
[----:B------:R2:W5:Y:S04]  /*0100*/  LDG.E.64 R28, desc[UR42][R40.64] ;  /* 0x0000002a281c7981 */ /* 0x000568000c1e1b00 */
[----:B------:R2:W5:Y:S04]  /*0110*/  LDG.E.64 R30, desc[UR42][R40.64+0x8] ;  /* 0x0000082a281e7981 */ /* 0x000568000c1e1b00 */
[----:B------:R2:W5:Y:S04]  /*0120*/  LDG.E.64 R32, desc[UR42][R40.64+0x10] ;  /* 0x0000102a28207981 */ /* 0x000568000c1e1b00 */
[----:B------:R2:W5:Y:S01]  /*0130*/  LDG.E.64 R34, desc[UR42][R40.64+0x18] ;  /* 0x0000182a28227981 */ /* 0x000562000c1e1b00 */
[----:B-1----:R-:W-:Y:S01]  /*0140*/  ISETP.GE.AND P0, PT, R16, UR4, PT ;  /* 0x0000000410007c0c */ /* 0x002fe2000bf06270 */
[----:B------:R-:W-:-:S12]  /*0150*/  BSSY B6, `(.L_x_0) ;  /* 0x0000257000067945 */ /* 0x000fd80003800000 */
[----:B0-23--:R-:W-:Y:S05]  /*0160*/  @P0 BRA `(.L_x_1) ;  /* 0x0000002400540947 */ /* 0x00dfea0003800000 */
[----:B------:R-:W0:Y:S01]  /*0170*/  LDC R0, c[0x0][0x39c] ;  /* 0x0000e700ff007b82 */ /* 0x000e220000000800 */
[----:B------:R-:W-:Y:S02]  /*0180*/  CS2R R24, SRZ ;  /* 0x0000000000187805 */ /* 0x000fe4000001ff00 */
[----:B------:R-:W-:-:S05]  /*0190*/  CS2R R26, SRZ ;  /* 0x00000000001a7805 */ /* 0x000fca000001ff00 */
[----:B------:R-:W1:Y:S01]  /*01a0*/  LDC.64 R36, c[0x3][0x58] ;  /* 0x00c01600ff247b82 */ /* 0x000e620000000a00 */
[----:B0-----:R0:W2:Y:S01]  /*01b0*/  I2F.F64 R22, R0 ;  /* 0x0000000000167312 */ /* 0x0010a20000201c00 */
[----:B------:R-:W-:Y:S01]  /*01c0*/  VIADD R17, R0, 0xffffffff ;  /* 0xffffffff00117836 */ /* 0x000fe20000000000 */
[----:B01----:R-:W-:-:S11]  /*01d0*/  DMUL R36, R36, R36 ;  /* 0x0000002424247228 */ /* 0x003fd60000000000 */
.L_x_42:
[----:B------:R-:W-:Y:S05]  /*01e0*/  YIELD ;  /* 0x0000000000007946 */ /* 0x000fea0003800000 */
[----:B------:R-:W-:Y:S01]  /*01f0*/  BSSY.RECONVERGENT B1, `(.L_x_2) ;  /* 0x00000e0000017945 */ /* 0x000fe20003800200 */
[----:B------:R-:W-:Y:S02]  /*0200*/  IMAD.MOV.U32 R18, RZ, RZ, RZ ;  /* 0x000000ffff127224 */ /* 0x000fe400078e00ff */
[----:B------:R-:W-:Y:S02]  /*0210*/  IMAD.MOV.U32 R44, RZ, RZ, 0x0 ;  /* 0x00000000ff2c7424 */ /* 0x000fe400078e00ff */
[----:B0-----:R-:W-:-:S07]  /*0220*/  IMAD.MOV.U32 R45, RZ, RZ, -0x40100000 ;  /* 0xbff00000ff2d7424 */ /* 0x001fce00078e00ff */
.L_x_15:
[----:B-----5:R-:W-:Y:S01]  /*0230*/  SHF.R.U32.HI R0, RZ, 0x2, R29 ;  /* 0x00000002ff007819 */ /* 0x020fe2000001161d */
[----:B------:R-:W-:Y:S01]  /*0240*/  IMAD.SHL.U32 R3, R33, 0x10, RZ ;  /* 0x0000001021037824 */ /* 0x000fe200078e00ff */
[----:B------:R-:W-:Y:S01]  /*0250*/  SHF.R.U32.HI R5, RZ, 0x2, R30 ;  /* 0x00000002ff057819 */ /* 0x000fe2000001161e */
[----:B------:R-:W-:Y:S01]  /*0260*/  IMAD.MOV.U32 R13, RZ, RZ, 0x2f800000 ;  /* 0x2f800000ff0d7424 */ /* 0x000fe200078e00ff */
[----:B------:R-:W-:Y:S01]  /*0270*/  LOP3.LUT R0, R0, R29, RZ, 0x3c, !PT ;  /* 0x0000001d00007212 */ /* 0x000fe200078e3cff */
[----:B------:R-:W-:Y:S01]  /*0280*/  IMAD.MOV.U32 R6, RZ, RZ, 0x0 ;  /* 0x00000000ff067424 */ /* 0x000fe200078e00ff */
[----:B------:R-:W-:Y:S01]  /*0290*/  LOP3.LUT R5, R5, R30, RZ, 0x3c, !PT ;  /* 0x0000001e05057212 */ /* 0x000fe200078e3cff */
[----:B------:R-:W-:Y:S01]  /*02a0*/  IMAD.MOV.U32 R7, RZ, RZ, 0x3fd80000 ;  /* 0x3fd80000ff077424 */ /* 0x000fe200078e00ff */
[----:B------:R-:W-:Y:S01]  /*02b0*/  BSSY.RECONVERGENT B0, `(.L_x_3) ;  /* 0x000002f000007945 */ /* 0x000fe20003800200 */
[----:B------:R-:W-:Y:S02]  /*02c0*/  IMAD.SHL.U32 R4, R0, 0x2, RZ ;  /* 0x0000000200047824 */ /* 0x000fe400078e00ff */
[----:B------:R-:W-:-:S02]  /*02d0*/  IMAD.MOV.U32 R29, RZ, RZ, R31 ;  /* 0x000000ffff1d7224 */ /* 0x000fc400078e001f */
[----:B------:R-:W-:Y:S01]  /*02e0*/  IMAD.MOV.U32 R30, RZ, RZ, R32 ;  /* 0x000000ffff1e7224 */ /* 0x000fe200078e0020 */
[----:B------:R-:W-:Y:S01]  /*02f0*/  LOP3.LUT R4, R0, R4, R3, 0x96, !PT ;  /* 0x0000000400047212 */ /* 0x000fe200078e9603 */
[----:B------:R-:W-:-:S03]  /*0300*/  IMAD.MOV.U32 R31, RZ, RZ, R33 ;  /* 0x000000ffff1f7224 */ /* 0x000fc600078e0021 */
[----:B------:R-:W-:Y:S01]  /*0310*/  LOP3.LUT R3, R4, R33, RZ, 0x3c, !PT ;  /* 0x0000002104037212 */ /* 0x000fe200078e3cff */
[----:B------:R-:W-:-:S03]  /*0320*/  IMAD.SHL.U32 R4, R5, 0x2, RZ ;  /* 0x0000000205047824 */ /* 0x000fc600078e00ff */
[----:B------:R-:W-:Y:S01]  /*0330*/  MOV R32, R3 ;  /* 0x0000000300207202 */ /* 0x000fe20000000f00 */
[----:B------:R-:W-:-:S05]  /*0340*/  IMAD.SHL.U32 R0, R3, 0x10, RZ ;  /* 0x0000001003007824 */ /* 0x000fca00078e00ff */
[----:B------:R-:W-:Y:S01]  /*0350*/  LOP3.LUT R4, R5, R4, R0, 0x96, !PT ;  /* 0x0000000405047212 */ /* 0x000fe200078e9600 */
[----:B------:R-:W-:Y:S01]  /*0360*/  IMAD.MOV.U32 R5, RZ, RZ, 0x40000000 ;  /* 0x40000000ff057424 */ /* 0x000fe200078e00ff */
[C---:B------:R-:W-:Y:S01]  /*0370*/  IADD3 R0, PT, PT, R28.reuse, 0x587c5, R3 ;  /* 0x000587c51c007810 */ /* 0x040fe20007ffe003 */
[----:B------:R-:W-:Y:S01]  /*0380*/  VIADD R28, R28, 0xb0f8a ;  /* 0x000b0f8a1c1c7836 */ /* 0x000fe20000000000 */
[----:B------:R-:W-:Y:S02]  /*0390*/  LOP3.LUT R9, R4, R3, RZ, 0x3c, !PT ;  /* 0x0000000304097212 */ /* 0x000fe400078e3cff */
[----:B------:R-:W-:Y:S02]  /*03a0*/  I2FP.F32.U32 R0, R0 ;  /* 0x0000000000007245 */ /* 0x000fe40000201000 */
[----:B------:R-:W-:Y:S01]  /*03b0*/  IADD3 R4, PT, PT, R9, R28, RZ ;  /* 0x0000001c09047210 */ /* 0x000fe20007ffe0ff */
[----:B------:R-:W-:Y:S02]  /*03c0*/  IMAD.MOV.U32 R33, RZ, RZ, R9 ;  /* 0x000000ffff217224 */ /* 0x000fe400078e0009 */
[----:B------:R-:W-:Y:S01]  /*03d0*/  FFMA R0, R0, R13, 1.1641532182693481445e-10 ;  /* 0x2f00000000007423 */ /* 0x000fe2000000000d */
[----:B------:R-:W-:-:S03]  /*03e0*/  I2FP.F32.U32 R4, R4 ;  /* 0x0000000400047245 */ /* 0x000fc60000201000 */
[----:B------:R-:W0:Y:S02]  /*03f0*/  F2F.F64.F32 R46, R0 ;  /* 0x00000000002e7310 */ /* 0x000e240000201800 */
[----:B------:R-:W-:-:S04]  /*0400*/  FFMA R4, R4, R13, 1.1641532182693481445e-10 ;  /* 0x2f00000004047423 */ /* 0x000fc8000000000d */
[----:B------:R-:W-:-:S06]  /*0410*/  FFMA R20, R4, R5, -1 ;  /* 0xbf80000004147423 */ /* 0x000fcc0000000005 */
[----:B------:R-:W1:Y:S01]  /*0420*/  F2F.F64.F32 R20, R20 ;  /* 0x0000001400147310 */ /* 0x000e620000201800 */
[----:B0-----:R-:W-:Y:S02]  /*0430*/  DMUL R46, R46, UR40 ;  /* 0x000000282e2e7c28 */ /* 0x001fe40008000000 */
[----:B-1----:R-:W-:-:S06]  /*0440*/  DFMA R52, -R20, R20, 1 ;  /* 0x3ff000001434742b */ /* 0x002fcc0000000114 */
[----:B------:R-:W0:Y:S04]  /*0450*/  MUFU.RSQ64H R15, R53 ;  /* 0x00000035000f7308 */ /* 0x000e280000001c00 */
[----:B------:R-:W-:-:S05]  /*0460*/  VIADD R14, R53, 0xfcb00000 ;  /* 0xfcb00000350e7836 */ /* 0x000fca0000000000 */
[----:B------:R-:W-:Y:S01]  /*0470*/  ISETP.GE.U32.AND P0, PT, R14, 0x7ca00000, PT ;  /* 0x7ca000000e00780c */ /* 0x000fe20003f06070 */
[----:B0-----:R-:W-:-:S08]  /*0480*/  DMUL R4, R14, R14 ;  /* 0x0000000e0e047228 */ /* 0x001fd00000000000 */
[----:B------:R-:W-:-:S08]  /*0490*/  DFMA R4, R52, -R4, 1 ;  /* 0x3ff000003404742b */ /* 0x000fd00000000804 */
[----:B------:R-:W-:Y:S02]  /*04a0*/  DFMA R6, R4, R6, 0.5 ;  /* 0x3fe000000406742b */ /* 0x000fe40000000006 */
[----:B------:R-:W-:-:S08]  /*04b0*/  DMUL R4, R14, R4 ;  /* 0x000000040e047228 */ /* 0x000fd00000000000 */
[----:B------:R-:W-:-:S08]  /*04c0*/  DFMA R10, R6, R4, R14 ;  /* 0x00000004060a722b */ /* 0x000fd0000000000e */
[----:B------:R-:W-:Y:S02]  /*04d0*/  DMUL R50, R52, R10 ;  /* 0x0000000a34327228 */ /* 0x000fe40000000000 */
[----:B------:R-:W-:Y:S02]  /*04e0*/  VIADD R5, R11, 0xfff00000 ;  /* 0xfff000000b057836 */ /* 0x000fe40000000000 */
[----:B------:R-:W-:-:S04]  /*04f0*/  IMAD.MOV.U32 R4, RZ, RZ, R10 ;  /* 0x000000ffff047224 */ /* 0x000fc800078e000a */
[----:B------:R-:W-:-:S08]  /*0500*/  DFMA R6, R50, -R50, R52 ;  /* 0x800000323206722b */ /* 0x000fd00000000034 */
[----:B------:R-:W-:Y:S01]  /*0510*/  DFMA R48, R6, R4, R50 ;  /* 0x000000040630722b */ /* 0x000fe20000000032 */
[----:B------:R-:W-:Y:S10]  /*0520*/  @!P0 BRA `(.L_x_4) ;  /* 0x00000000001c8947 */ /* 0x000ff40003800000 */
[----:B------:R-:W-:Y:S01]  /*0530*/  IMAD.MOV.U32 R0, RZ, RZ, R10 ;  /* 0x000000ffff007224 */ /* 0x000fe200078e000a */
[----:B------:R-:W-:Y:S01]  /*0540*/  MOV R12, 0x5a0 ;  /* 0x000005a0000c7802 */ /* 0x000fe20000000f00 */
[----:B------:R-:W-:Y:S02]  /*0550*/  IMAD.MOV.U32 R15, RZ, RZ, R53 ;  /* 0x000000ffff0f7224 */ /* 0x000fe400078e0035 */
[----:B------:R-:W-:Y:S02]  /*0560*/  IMAD.MOV.U32 R48, RZ, RZ, R6 ;  /* 0x000000ffff307224 */ /* 0x000fe400078e0006 */
[----:B------:R-:W-:Y:S02]  /*0570*/  IMAD.MOV.U32 R49, RZ, RZ, R7 ;  /* 0x000000ffff317224 */ /* 0x000fe400078e0007 */
[----:B------:R-:W-:-:S07]  /*0580*/  IMAD.MOV.U32 R3, RZ, RZ, R5 ;  /* 0x000000ffff037224 */ /* 0x000fce00078e0005 */
[----:B--2---:R-:W-:Y:S05]  /*0590*/  CALL.REL.NOINC `($__internal_1_$__cuda_sm20_dsqrt_rn_f64_mediumpath_v1) ;  /* 0x0000002800007944 */ /* 0x004fea0003c00000 */
.L_x_4:
[----:B------:R-:W-:Y:S05]  /*05a0*/  BSYNC.RECONVERGENT B0 ;  /* 0x0000000000007941 */ /* 0x000fea0003800200 */
.L_x_3:
[----:B------:R-:W-:Y:S01]  /*05b0*/  DSETP.NEU.AND P2, PT, |R46|, +INF , PT ;  /* 0x7ff000002e00742a */ /* 0x000fe20003f4d200 */
[----:B------:R-:W-:-:S13]  /*05c0*/  BSSY.RECONVERGENT B0, `(.L_x_5) ;  /* 0x000001d000007945 */ /* 0x000fda0003800200 */
[----:B------:R-:W-:Y:S01]  /*05d0*/  @!P2 DMUL R42, RZ, R46 ;  /* 0x0000002eff2aa228 */ /* 0x000fe20000000000 */
[----:B------:R-:W-:Y:S01]  /*05e0*/  @!P2 IMAD.MOV.U32 R0, RZ, RZ, 0x1 ;  /* 0x00000001ff00a424 */ /* 0x000fe200078e00ff */
[----:B------:R-:W-:Y:S09]  /*05f0*/  @!P2 BRA `(.L_x_6) ;  /* 0x000000000064a947 */ /* 0x000ff20003800000 */
[----:B------:R-:W-:Y:S01]  /*0600*/  UMOV UR4, 0x6dc9c883 ;  /* 0x6dc9c88300047882 */ /* 0x000fe20000000000 */
[----:B------:R-:W-:Y:S01]  /*0610*/  UMOV UR5, 0x3fe45f30 ;  /* 0x3fe45f3000057882 */ /* 0x000fe20000000000 */
[C---:B------:R-:W-:Y:S01]  /*0620*/  DSETP.GE.AND P0, PT, |R46|.reuse, 2.14748364800000000000e+09, PT ;  /* 0x41e000002e00742a */ /* 0x040fe20003f06200 */
[----:B------:R-:W-:Y:S01]  /*0630*/  BSSY.RECONVERGENT B2, `(.L_x_7) ;  /* 0x0000014000027945 */ /* 0x000fe20003800200 */
[----:B------:R-:W-:Y:S01]  /*0640*/  DMUL R4, R46, UR4 ;  /* 0x000000042e047c28 */ /* 0x000fe20008000000 */
[----:B------:R-:W-:Y:S01]  /*0650*/  UMOV UR4, 0x54442d18 ;  /* 0x54442d1800047882 */ /* 0x000fe20000000000 */
[----:B------:R-:W-:-:S04]  /*0660*/  UMOV UR5, 0x3ff921fb ;  /* 0x3ff921fb00057882 */ /* 0x000fc80000000000 */
[----:B------:R-:W0:Y:S08]  /*0670*/  F2I.F64 R0, R4 ;  /* 0x0000000400007311 */ /* 0x000e300000301100 */
[----:B0-----:R-:W0:Y:S02]  /*0680*/  I2F.F64 R42, R0 ;  /* 0x00000000002a7312 */ /* 0x001e240000201c00 */
[----:B0-----:R-:W-:Y:S01]  /*0690*/  DFMA R6, R42, -UR4, R46 ;  /* 0x800000042a067c2b */ /* 0x001fe2000800002e */
[----:B------:R-:W-:Y:S01]  /*06a0*/  UMOV UR4, 0x33145c00 ;  /* 0x33145c0000047882 */ /* 0x000fe20000000000 */
[----:B------:R-:W-:-:S06]  /*06b0*/  UMOV UR5, 0x3c91a626 ;  /* 0x3c91a62600057882 */ /* 0x000fcc0000000000 */
[----:B------:R-:W-:Y:S01]  /*06c0*/  DFMA R6, R42, -UR4, R6 ;  /* 0x800000042a067c2b */ /* 0x000fe20008000006 */
[----:B------:R-:W-:Y:S01]  /*06d0*/  UMOV UR4, 0x252049c0 ;  /* 0x252049c000047882 */ /* 0x000fe20000000000 */
[----:B------:R-:W-:-:S06]  /*06e0*/  UMOV UR5, 0x397b839a ;  /* 0x397b839a00057882 */ /* 0x000fcc0000000000 */
[----:B------:R-:W-:Y:S01]  /*06f0*/  DFMA R42, R42, -UR4, R6 ;  /* 0x800000042a2a7c2b */ /* 0x000fe20008000006 */
[----:B------:R-:W-:Y:S10]  /*0700*/  @!P0 BRA `(.L_x_8) ;  /* 0x0000000000188947 */ /* 0x000ff40003800000 */
[----:B------:R-:W-:Y:S01]  /*0710*/  IMAD.MOV.U32 R3, RZ, RZ, R46 ;  /* 0x000000ffff037224 */ /* 0x000fe200078e002e */
[----:B------:R-:W-:Y:S01]  /*0720*/  MOV R12, 0x750 ;  /* 0x00000750000c7802 */ /* 0x000fe20000000f00 */
[----:B------:R-:W-:-:S07]  /*0730*/  IMAD.MOV.U32 R14, RZ, RZ, R47 ;  /* 0x000000ffff0e7224 */ /* 0x000fce00078e002f */
[----:B--2---:R-:W-:Y:S05]  /*0740*/  CALL.REL.NOINC `($_Z11ray_tracingPfP17curandStateXORWOWPiiiidddd$__internal_trig_reduction_slowpathd) ;  /* 0x00000028003c7944 */ /* 0x004fea0003c00000 */
[----:B------:R-:W-:Y:S01]  /*0750*/  IMAD.MOV.U32 R42, RZ, RZ, R50 ;  /* 0x000000ffff2a7224 */ /* 0x000fe200078e0032 */
[----:B------:R-:W-:-:S07]  /*0760*/  MOV R43, R51 ;  /* 0x00000033002b7202 */ /* 0x000fce0000000f00 */
.L_x_8:
[----:B------:R-:W-:Y:S05]  /*0770*/  BSYNC.RECONVERGENT B2 ;  /* 0x0000000000027941 */ /* 0x000fea0003800200 */
.L_x_7:
[----:B------:R-:W-:-:S07]  /*0780*/  VIADD R0, R0, 0x1 ;  /* 0x0000000100007836 */ /* 0x000fce0000000000 */
.L_x_6:
[----:B------:R-:W-:Y:S05]  /*0790*/  BSYNC.RECONVERGENT B0 ;  /* 0x0000000000007941 */ /* 0x000fea0003800200 */
.L_x_5:
[----:B------:R-:W-:-:S05]  /*07a0*/  IMAD.SHL.U32 R3, R0, 0x40, RZ ;  /* 0x0000004000037824 */ /* 0x000fca00078e00ff */
[----:B------:R-:W-:-:S04]  /*07b0*/  LOP3.LUT R3, R3, 0x40, RZ, 0xc0, !PT ;  /* 0x0000004003037812 */ /* 0x000fc800078ec0ff */
[----:B------:R-:W-:-:S05]  /*07c0*/  IADD3 R52, P0, PT, R3, UR44, RZ ;  /* 0x0000002c03347c10 */ /* 0x000fca000ff1e0ff */
[----:B------:R-:W-:-:S05]  /*07d0*/  IMAD.X R53, RZ, RZ, UR45, P0 ;  /* 0x0000002dff357e24 */ /* 0x000fca00080e06ff */
[----:B------:R-:W3:Y:S04]  /*07e0*/  LDG.E.128.CONSTANT R4, desc[UR42][R52.64] ;  /* 0x0000002a34047981 */ /* 0x000ee8000c1e9d00 */
[----:B------:R-:W4:Y:S04]  /*07f0*/  LDG.E.128.CONSTANT R8, desc[UR42][R52.64+0x10] ;  /* 0x0000102a34087981 */ /* 0x000f28000c1e9d00 */
[----:B------:R-:W5:Y:S01]  /*0800*/  LDG.E.128.CONSTANT R12, desc[UR42][R52.64+0x20] ;  /* 0x0000202a340c7981 */ /* 0x000f62000c1e9d00 */
[----:B------:R-:W-:Y:S01]  /*0810*/  LOP3.LUT R3, R0, 0x1, RZ, 0xc0, !PT ;  /* 0x0000000100037812 */ /* 0x000fe200078ec0ff */
[----:B------:R-:W-:Y:S01]  /*0820*/  IMAD.MOV.U32 R54, RZ, RZ, 0x20fd8164 ;  /* 0x20fd8164ff367424 */ /* 0x000fe200078e00ff */
[----:B------:R-:W-:Y:S01]  /*0830*/  DMUL R50, R42, R42 ;  /* 0x0000002a2a327228 */ /* 0x000fe20000000000 */
[----:B------:R-:W-:Y:S01]  /*0840*/  BSSY.RECONVERGENT B0, `(.L_x_9) ;  /* 0x000002b000007945 */ /* 0x000fe20003800200 */
[----:B------:R-:W-:Y:S01]  /*0850*/  ISETP.NE.U32.AND P0, PT, R3, 0x1, PT ;  /* 0x000000010300780c */ /* 0x000fe20003f05070 */
[----:B------:R-:W-:-:S03]  /*0860*/  IMAD.MOV.U32 R3, RZ, RZ, 0x3da8ff83 ;  /* 0x3da8ff83ff037424 */ /* 0x000fc600078e00ff */
[----:B------:R-:W-:Y:S02]  /*0870*/  FSEL R54, R54, -8.06006814911005101289e+34, !P0 ;  /* 0xf9785eba36367808 */ /* 0x000fe40004000000 */
[----:B------:R-:W-:-:S06]  /*0880*/  FSEL R55, -R3, 0.11223486810922622681, !P0 ;  /* 0x3de5db6503377808 */ /* 0x000fcc0004000100 */
[----:B---3--:R-:W-:-:S08]  /*0890*/  DFMA R4, R50, R54, R4 ;  /* 0x000000363204722b */ /* 0x008fd00000000004 */
[----:B------:R-:W-:-:S08]  /*08a0*/  DFMA R4, R50, R4, R6 ;  /* 0x000000043204722b */ /* 0x000fd00000000006 */
[----:B----4-:R-:W-:-:S08]  /*08b0*/  DFMA R4, R50, R4, R8 ;  /* 0x000000043204722b */ /* 0x010fd00000000008 */
[----:B------:R-:W-:-:S08]  /*08c0*/  DFMA R4, R50, R4, R10 ;  /* 0x000000043204722b */ /* 0x000fd0000000000a */
[----:B-----5:R-:W-:-:S08]  /*08d0*/  DFMA R4, R50, R4, R12 ;  /* 0x000000043204722b */ /* 0x020fd0000000000c */
[----:B------:R-:W-:-:S08]  /*08e0*/  DFMA R4, R50, R4, R14 ;  /* 0x000000043204722b */ /* 0x000fd0000000000e */
[----:B------:R-:W-:Y:S02]  /*08f0*/  DFMA R42, R4, R42, R42 ;  /* 0x0000002a042a722b */ /* 0x000fe4000000002a */
[----:B------:R-:W-:Y:S02]  /*0900*/  DFMA R4, R50, R4, 1 ;  /* 0x3ff000003204742b */ /* 0x000fe40000000004 */
[----:B------:R-:W-:-:S08]  /*0910*/  @!P2 DMUL R50, RZ, R46 ;  /* 0x0000002eff32a228 */ /* 0x000fd00000000000 */
[----:B------:R-:W-:Y:S02]  /*0920*/  FSEL R6, R4, R42, !P0 ;  /* 0x0000002a04067208 */ /* 0x000fe40004000000 */
[----:B------:R-:W-:Y:S02]  /*0930*/  FSEL R7, R5, R43, !P0 ;  /* 0x0000002b05077208 */ /* 0x000fe40004000000 */
[----:B------:R-:W-:Y:S01]  /*0940*/  LOP3.LUT P0, RZ, R0, 0x2, RZ, 0xc0, !PT ;  /* 0x0000000200ff7812 */ /* 0x000fe2000780c0ff */
[----:B------:R-:W-:-:S03]  /*0950*/  @!P2 IMAD.MOV.U32 R0, RZ, RZ, RZ ;  /* 0x000000ffff00a224 */ /* 0x000fc600078e00ff */
[----:B------:R-:W-:-:S10]  /*0960*/  DADD R4, RZ, -R6 ;  /* 0x00000000ff047229 */ /* 0x000fd40000000806 */
[----:B------:R-:W-:Y:S02]  /*0970*/  FSEL R42, R6, R4, !P0 ;  /* 0x00000004062a7208 */ /* 0x000fe40004000000 */
[----:B------:R-:W-:-:S06]  /*0980*/  FSEL R43, R7, R5, !P0 ;  /* 0x00000005072b7208 */ /* 0x000fcc0004000000 */
[----:B------:R-:W-:Y:S01]  /*0990*/  DMUL R42, R48, R42 ;  /* 0x0000002a302a7228 */ /* 0x000fe20000000000 */
[----:B------:R-:W-:Y:S10]  /*09a0*/  @!P2 BRA `(.L_x_10) ;  /* 0x000000000050a947 */ /* 0x000ff40003800000 */
[----:B------:R-:W-:Y:S01]  /*09b0*/  UMOV UR4, 0x6dc9c883 ;  /* 0x6dc9c88300047882 */ /* 0x000fe20000000000 */
[----:B------:R-:W-:Y:S01]  /*09c0*/  UMOV UR5, 0x3fe45f30 ;  /* 0x3fe45f3000057882 */ /* 0x000fe20000000000 */
[C---:B------:R-:W-:Y:S02]  /*09d0*/  DSETP.GE.AND P0, PT, |R46|.reuse, 2.14748364800000000000e+09, PT ;  /* 0x41e000002e00742a */ /* 0x040fe40003f06200 */
        /* <DEDUP_REMOVED lines=17> */
.L_x_10:
[----:B------:R-:W-:Y:S05]  /*0af0*/  BSYNC.RECONVERGENT B0 ;  /* 0x0000000000007941 */ /* 0x000fea0003800200 */
.L_x_9:
[----:B------:R-:W-:-:S05]  /*0b00*/  IMAD.SHL.U32 R3, R0, 0x40, RZ ;  /* 0x0000004000037824 */ /* 0x000fca00078e00ff */
[----:B------:R-:W-:-:S04]  /*0b10*/  LOP3.LUT R3, R3, 0x40, RZ, 0xc0, !PT ;  /* 0x0000004003037812 */ /* 0x000fc800078ec0ff */
[----:B------:R-:W-:-:S04]  /*0b20*/  IADD3 R52, P0, PT, R3, UR44, RZ ;  /* 0x0000002c03347c10 */ /* 0x000fc8000ff1e0ff */
[----:B------:R-:W-:-:S05]  /*0b30*/  IADD3.X R53, PT, PT, RZ, UR45, RZ, P0, !PT ;  /* 0x0000002dff357c10 */ /* 0x000fca00087fe4ff */
        /* <DEDUP_REMOVED lines=8> */
[----:B------:R-:W-:-:S02]  /*0bc0*/  IMAD.MOV.U32 R3, RZ, RZ, 0x3da8ff83 ;  /* 0x3da8ff83ff037424 */ /* 0x000fc400078e00ff */
[----:B------:R-:W-:Y:S01]  /*0bd0*/  VIADD R18, R18, 0x1 ;  /* 0x0000000112127836 */ /* 0x000fe20000000000 */
        /* <DEDUP_REMOVED lines=9> */
[----:B------:R-:W-:-:S10]  /*0c70*/  DFMA R4, R46, R4, 1 ;  /* 0x3ff000002e04742b */ /* 0x000fd40000000004 */
[----:B------:R-:W-:Y:S02]  /*0c80*/  FSEL R6, R4, R50, !P0 ;  /* 0x0000003204067208 */ /* 0x000fe40004000000 */
[----:B------:R-:W-:Y:S02]  /*0c90*/  FSEL R7, R5, R51, !P0 ;  /* 0x0000003305077208 */ /* 0x000fe40004000000 */
[----:B------:R-:W-:-:S04]  /*0ca0*/  LOP3.LUT P0, RZ, R0, 0x2, RZ, 0xc0, !PT ;  /* 0x0000000200ff7812 */ /* 0x000fc8000780c0ff */
[----:B------:R-:W-:-:S10]  /*0cb0*/  DADD R4, RZ, -R6 ;  /* 0x00000000ff047229 */ /* 0x000fd40000000806 */
[----:B------:R-:W-:Y:S02]  /*0cc0*/  FSEL R8, R6, R4, !P0 ;  /* 0x0000000406087208 */ /* 0x000fe40004000000 */
[----:B------:R-:W-:-:S06]  /*0cd0*/  FSEL R9, R7, R5, !P0 ;  /* 0x0000000507097208 */ /* 0x000fcc0004000000 */
[----:B------:R-:W-:-:S08]  /*0ce0*/  DMUL R8, R48, R8 ;  /* 0x0000000830087228 */ /* 0x000fd00000000000 */
[----:B------:R-:W-:-:S14]  /*0cf0*/  DSETP.NEU.AND P0, PT, R8, RZ, PT ;  /* 0x000000ff0800722a */ /* 0x000fdc0003f0d000 */
[----:B------:R-:W-:Y:S05]  /*0d00*/  @!P0 BRA `(.L_x_12) ;  /* 0x0000000000848947 */ /* 0x000fea0003800000 */
[----:B------:R-:W0:Y:S01]  /*0d10*/  MUFU.RCP64H R5, R9 ;  /* 0x0000000900057308 */ /* 0x000e220000001800 */
[----:B------:R-:W-:Y:S01]  /*0d20*/  IMAD.MOV.U32 R4, RZ, RZ, 0x1 ;  /* 0x00000001ff047424 */ /* 0x000fe200078e00ff */
[----:B------:R-:W1:Y:S01]  /*0d30*/  LDC R0, c[0x3][0x4c] ;  /* 0x00c01300ff007b82 */ /* 0x000e620000000800 */
[----:B------:R-:W-:Y:S04]  /*0d40*/  BSSY.RECONVERGENT B3, `(.L_x_13) ;  /* 0x0000015000037945 */ /* 0x000fe80003800200 */
[----:B0-----:R-:W-:-:S08]  /*0d50*/  DFMA R6, -R8, R4, 1 ;  /* 0x3ff000000806742b */ /* 0x001fd00000000104 */
[----:B------:R-:W-:Y:S01]  /*0d60*/  DFMA R6, R6, R6, R6 ;  /* 0x000000060606722b */ /* 0x000fe20000000006 */
[----:B-1----:R-:W-:-:S07]  /*0d70*/  FSETP.GEU.AND P1, PT, |R0|, 6.5827683646048100446e-37, PT ;  /* 0x036000000000780b */ /* 0x002fce0003f2e200 */
[----:B------:R-:W-:-:S08]  /*0d80*/  DFMA R6, R4, R6, R4 ;  /* 0x000000060406722b */ /* 0x000fd00000000004 */
[----:B------:R-:W-:-:S08]  /*0d90*/  DFMA R4, -R8, R6, 1 ;  /* 0x3ff000000804742b */ /* 0x000fd00000000106 */
[----:B------:R-:W-:-:S08]  /*0da0*/  DFMA R4, R6, R4, R6 ;  /* 0x000000040604722b */ /* 0x000fd00000000006 */
[----:B------:R-:W-:-:S08]  /*0db0*/  DMUL R12, R4, UR38 ;  /* 0x00000026040c7c28 */ /* 0x000fd00008000000 */
[----:B------:R-:W-:-:S08]  /*0dc0*/  DFMA R6, -R8, R12, UR38 ;  /* 0x0000002608067e2b */ /* 0x000fd0000800010c */
[----:B------:R-:W-:-:S10]  /*0dd0*/  DFMA R12, R4, R6, R12 ;  /* 0x00000006040c722b */ /* 0x000fd4000000000c */
[----:B------:R-:W-:-:S05]  /*0de0*/  FFMA R3, RZ, R9, R13 ;  /* 0x00000009ff037223 */ /* 0x000fca000000000d */
[----:B------:R-:W-:-:S13]  /*0df0*/  FSETP.GT.AND P0, PT, |R3|, 1.469367938527859385e-39, PT ;  /* 0x001000000300780b */ /* 0x000fda0003f04200 */
[----:B------:R-:W-:Y:S05]  /*0e00*/  @P0 BRA P1, `(.L_x_14) ;  /* 0x0000000000200947 */ /* 0x000fea0000800000 */
[----:B------:R-:W0:Y:S01]  /*0e10*/  LDCU.64 UR4, c[0x3][0x48] ;  /* 0x00c00900ff0477ac */ /* 0x000e220008000a00 */
[----:B------:R-:W-:Y:S01]  /*0e20*/  IMAD.MOV.U32 R12, RZ, RZ, R8 ;  /* 0x000000ffff0c7224 */ /* 0x000fe200078e0008 */
[----:B------:R-:W-:Y:S01]  /*0e30*/  MOV R0, 0xe80 ;  /* 0x00000e8000007802 */ /* 0x000fe20000000f00 */
[----:B------:R-:W-:Y:S02]  /*0e40*/  IMAD.MOV.U32 R13, RZ, RZ, R9 ;  /* 0x000000ffff0d7224 */ /* 0x000fe400078e0009 */
[----:B0-----:R-:W-:Y:S02]  /*0e50*/  IMAD.U32 R14, RZ, RZ, UR4 ;  /* 0x00000004ff0e7e24 */ /* 0x001fe4000f8e00ff */
[----:B------:R-:W-:-:S07]  /*0e60*/  IMAD.U32 R3, RZ, RZ, UR5 ;  /* 0x00000005ff037e24 */ /* 0x000fce000f8e00ff */
[----:B--2---:R-:W-:Y:S05]  /*0e70*/  CALL.REL.NOINC `($__internal_0_$__cuda_sm20_div_rn_f64_full) ;  /* 0x0000001800307944 */ /* 0x004fea0003c00000 */
[----:B------:R-:W-:-:S07]  /*0e80*/  IMAD.MOV.U32 R13, RZ, RZ, R3 ;  /* 0x000000ffff0d7224 */ /* 0x000fce00078e0003 */
.L_x_14:
[----:B------:R-:W-:Y:S05]  /*0e90*/  BSYNC.RECONVERGENT B3 ;  /* 0x0000000000037941 */ /* 0x000fea0003800200 */
.L_x_13:
[----:B------:R-:W0:Y:S01]  /*0ea0*/  LDC.64 R44, c[0x0][0x3c0] ;  /* 0x0000f000ff2c7b82 */ /* 0x000e220000000a00 */
[-C--:B------:R-:W-:Y:S02]  /*0eb0*/  DMUL R26, R42, R12.reuse ;  /* 0x0000000c2a1a7228 */ /* 0x080fe40000000000 */
[----:B------:R-:W-:Y:S02]  /*0ec0*/  DMUL R24, R20, R12 ;  /* 0x0000000c14187228 */ /* 0x000fe40000000000 */
[----:B0-----:R-:W-:-:S08]  /*0ed0*/  DMUL R4, R8, R44 ;  /* 0x0000002c08047228 */ /* 0x001fd00000000000 */
[----:B------:R-:W-:-:S08]  /*0ee0*/  DFMA R4, RZ, R42, R4 ;  /* 0x0000002aff04722b */ /* 0x000fd00000000004 */
[----:B------:R-:W-:-:S08]  /*0ef0*/  DFMA R4, RZ, R20, R4 ;  /* 0x00000014ff04722b */ /* 0x000fd00000000004 */
[----:B------:R-:W-:-:S08]  /*0f00*/  DFMA R4, R4, R4, R36 ;  /* 0x000000040404722b */ /* 0x000fd00000000024 */
[----:B------:R-:W-:-:S11]  /*0f10*/  DFMA R44, -R44, R44, R4 ;  /* 0x0000002c2c2c722b */ /* 0x000fd60000000104 */
.L_x_12:
[----:B------:R-:W-:Y:S05]  /*0f20*/  BSYNC.RECONVERGENT B2 ;  /* 0x0000000000027941 */ /* 0x000fea0003800200 */
.L_x_11:
[----:B------:R-:W-:Y:S01]  /*0f30*/  DSETP.MAX.AND P1, P2, |R24|, |R26|, PT ;  /* 0x4000001a1800722a */ /* 0x000fe20003a2f200 */
[----:B------:R-:W-:Y:S01]  /*0f40*/  IMAD.MOV.U32 R5, RZ, RZ, R27 ;  /* 0x000000ffff057224 */ /* 0x000fe200078e001b */
[----:B------:R-:W-:Y:S01]  /*0f50*/  MOV R0, R25 ;  /* 0x0000001900007202 */ /* 0x000fe20000000f00 */
[----:B------:R-:W-:Y:S01]  /*0f60*/  IMAD.MOV.U32 R3, RZ, RZ, R26 ;  /* 0x000000ffff037224 */ /* 0x000fe200078e001a */
[----:B------:R-:W-:Y:S02]  /*0f70*/  DSETP.GTU.AND P0, PT, R44, RZ, PT ;  /* 0x000000ff2c00722a */ /* 0x000fe40003f0c000 */
[----:B------:R-:W-:Y:S01]  /*0f80*/  FSEL R7, |R0|, |R5|, P1 ;  /* 0x4000000500077208 */ /* 0x000fe20000800200 */
[----:B------:R-:W-:-:S05]  /*0f90*/  IMAD.MOV.U32 R0, RZ, RZ, R24 ;  /* 0x000000ffff007224 */ /* 0x000fca00078e0018 */
[----:B------:R-:W-:Y:S02]  /*0fa0*/  SEL R4, R0, R3, P1 ;  /* 0x0000000300047207 */ /* 0x000fe40000800000 */
[----:B------:R-:W-:-:S05]  /*0fb0*/  @P2 LOP3.LUT R7, R5, 0x80000, RZ, 0xfc, !PT ;  /* 0x0008000005072812 */ /* 0x000fca00078efcff */
[----:B------:R-:W-:-:S06]  /*0fc0*/  IMAD.MOV.U32 R5, RZ, RZ, R7 ;  /* 0x000000ffff057224 */ /* 0x000fcc00078e0007 */
[----:B------:R-:W-:-:S14]  /*0fd0*/  DSETP.GT.OR P0, PT, R4, UR36, !P0 ;  /* 0x0000002404007e2a */ /* 0x000fdc000c704400 */
[----:B------:R-:W-:Y:S05]  /*0fe0*/  @P0 BRA `(.L_x_15) ;  /* 0xfffffff000900947 */ /* 0x000fea000383ffff */
[----:B------:R-:W-:Y:S05]  /*0ff0*/  BSYNC.RECONVERGENT B1 ;  /* 0x0000000000017941 */ /* 0x000fea0003800200 */
.L_x_2:
[----:B------:R-:W0:Y:S01]  /*1000*/  MUFU.RSQ64H R15, R45 ;  /* 0x0000002d000f7308 */ /* 0x000e220000001c00 */
[----:B------:R-:W-:Y:S01]  /*1010*/  VIADD R14, R45, 0xfcb00000 ;  /* 0xfcb000002d0e7836 */ /* 0x000fe20000000000 */
[----:B------:R-:W1:Y:S01]  /*1020*/  LDCU.64 UR4, c[0x0][0x3c0] ;  /* 0x00007800ff0477ac */ /* 0x000e620008000a00 */
[----:B------:R-:W-:Y:S01]  /*1030*/  IMAD.MOV.U32 R6, RZ, RZ, 0x0 ;  /* 0x00000000ff067424 */ /* 0x000fe200078e00ff */
[----:B------:R-:W-:Y:S01]  /*1040*/  BSSY.RECONVERGENT B0, `(.L_x_16) ;  /* 0x0000019000007945 */ /* 0x000fe20003800200 */
[----:B------:R-:W-:Y:S01]  /*1050*/  IMAD.MOV.U32 R7, RZ, RZ, 0x3fd80000 ;  /* 0x3fd80000ff077424 */ /* 0x000fe200078e00ff */
[----:B------:R-:W-:Y:S01]  /*1060*/  ISETP.GE.U32.AND P0, PT, R14, 0x7ca00000, PT ;  /* 0x7ca000000e00780c */ /* 0x000fe20003f06070 */
[----:B0-----:R-:W-:-:S08]  /*1070*/  DMUL R4, R14, R14 ;  /* 0x0000000e0e047228 */ /* 0x001fd00000000000 */
[----:B------:R-:W-:-:S08]  /*1080*/  DFMA R4, R44, -R4, 1 ;  /* 0x3ff000002c04742b */ /* 0x000fd00000000804 */
[----:B------:R-:W-:Y:S02]  /*1090*/  DFMA R6, R4, R6, 0.5 ;  /* 0x3fe000000406742b */ /* 0x000fe40000000006 */
[----:B------:R-:W-:-:S08]  /*10a0*/  DMUL R4, R14, R4 ;  /* 0x000000040e047228 */ /* 0x000fd00000000000 */
[----:B------:R-:W-:Y:S02]  /*10b0*/  DFMA R10, R6, R4, R14 ;  /* 0x00000004060a722b */ /* 0x000fe4000000000e */
[----:B------:R-:W-:-:S06]  /*10c0*/  DMUL R4, RZ, R42 ;  /* 0x0000002aff047228 */ /* 0x000fcc0000000000 */
[----:B------:R-:W-:Y:S02]  /*10d0*/  DMUL R50, R44, R10 ;  /* 0x0000000a2c327228 */ /* 0x000fe40000000000 */
[----:B-1----:R-:W-:Y:S01]  /*10e0*/  DFMA R4, R8, UR4, R4 ;  /* 0x0000000408047c2b */ /* 0x002fe20008000004 */
[----:B------:R-:W-:Y:S02]  /*10f0*/  VIADD R7, R11, 0xfff00000 ;  /* 0xfff000000b077836 */ /* 0x000fe40000000000 */
[----:B------:R-:W-:-:S03]  /*1100*/  IMAD.MOV.U32 R6, RZ, RZ, R10 ;  /* 0x000000ffff067224 */ /* 0x000fc600078e000a */
[----:B------:R-:W-:Y:S02]  /*1110*/  DFMA R12, R50, -R50, R44 ;  /* 0x80000032320c722b */ /* 0x000fe4000000002c */
[----:B------:R-:W-:-:S06]  /*1120*/  DFMA R4, RZ, R20, R4 ;  /* 0x00000014ff04722b */ /* 0x000fcc0000000004 */
[----:B------:R-:W-:Y:S01]  /*1130*/  DFMA R48, R12, R6, R50 ;  /* 0x000000060c30722b */ /* 0x000fe20000000032 */
[----:B------:R-:W-:Y:S10]  /*1140*/  @!P0 BRA `(.L_x_17) ;  /* 0x0000000000208947 */ /* 0x000ff40003800000 */
[----:B------:R-:W-:Y:S01]  /*1150*/  IMAD.MOV.U32 R48, RZ, RZ, R12 ;  /* 0x000000ffff307224 */ /* 0x000fe200078e000c */
[----:B------:R-:W-:Y:S01]  /*1160*/  MOV R0, R10 ;  /* 0x0000000a00007202 */ /* 0x000fe20000000f00 */
[----:B------:R-:W-:Y:S01]  /*1170*/  IMAD.MOV.U32 R52, RZ, RZ, R44 ;  /* 0x000000ffff347224 */ /* 0x000fe200078e002c */
[----:B------:R-:W-:Y:S01]  /*1180*/  MOV R12, 0x11d0 ;  /* 0x000011d0000c7802 */ /* 0x000fe20000000f00 */
[----:B------:R-:W-:Y:S02]  /*1190*/  IMAD.MOV.U32 R15, RZ, RZ, R45 ;  /* 0x000000ffff0f7224 */ /* 0x000fe400078e002d */
[----:B------:R-:W-:Y:S02]  /*11a0*/  IMAD.MOV.U32 R49, RZ, RZ, R13 ;  /* 0x000000ffff317224 */ /* 0x000fe400078e000d */
[----:B------:R-:W-:-:S07]  /*11b0*/  IMAD.MOV.U32 R3, RZ, RZ, R7 ;  /* 0x000000ffff037224 */ /* 0x000fce00078e0007 */
[----:B--2---:R-:W-:Y:S05]  /*11c0*/  CALL.REL.NOINC `($__internal_1_$__cuda_sm20_dsqrt_rn_f64_mediumpath_v1) ;  /* 0x0000001800f47944 */ /* 0x004fea0003c00000 */
.L_x_17:
[----:B------:R-:W-:Y:S05]  /*11d0*/  BSYNC.RECONVERGENT B0 ;  /* 0x0000000000007941 */ /* 0x000fea0003800200 */
.L_x_16:
[----:B------:R-:W0:Y:S01]  /*11e0*/  LDCU.64 UR4, c[0x0][0x3c0] ;  /* 0x00007800ff0477ac */ /* 0x000e220008000a00 */
[----:B------:R-:W-:Y:S01]  /*11f0*/  DADD R4, R4, -R48 ;  /* 0x0000000004047229 */ /* 0x000fe20000000830 */
[----:B------:R-:W-:Y:S07]  /*1200*/  BSSY.RECONVERGENT B0, `(.L_x_18) ;  /* 0x000001f000007945 */ /* 0x000fee0003800200 */
[-C--:B------:R-:W-:Y:S02]  /*1210*/  DMUL R8, R8, R4.reuse ;  /* 0x0000000408087228 */ /* 0x080fe40000000000 */
[----:B------:R-:W-:-:S02]  /*1220*/  DMUL R10, R42, R4 ;  /* 0x000000042a0a7228 */ /* 0x000fc40000000000 */
[----:B------:R-:W-:-:S04]  /*1230*/  DMUL R20, R20, R4 ;  /* 0x0000000414147228 */ /* 0x000fc80000000000 */
[----:B0-----:R-:W-:-:S08]  /*1240*/  DADD R46, R8, -UR4 ;  /* 0x80000004082e7e29 */ /* 0x001fd00008000000 */
[----:B------:R-:W-:-:S08]  /*1250*/  DMUL R6, R46, R46 ;  /* 0x0000002e2e067228 */ /* 0x000fd00000000000 */
[----:B------:R-:W-:-:S08]  /*1260*/  DFMA R6, R10, R10, R6 ;  /* 0x0000000a0a06722b */ /* 0x000fd00000000006 */
[----:B------:R-:W-:Y:S01]  /*1270*/  DFMA R52, R20, R20, R6 ;  /* 0x000000141434722b */ /* 0x000fe20000000006 */
[----:B------:R-:W-:Y:S02]  /*1280*/  IMAD.MOV.U32 R6, RZ, RZ, 0x0 ;  /* 0x00000000ff067424 */ /* 0x000fe400078e00ff */
[----:B------:R-:W-:-:S03]  /*1290*/  IMAD.MOV.U32 R7, RZ, RZ, 0x3fd80000 ;  /* 0x3fd80000ff077424 */ /* 0x000fc600078e00ff */
        /* <DEDUP_REMOVED lines=9> */
[----:B------:R-:W-:Y:S01]  /*1330*/  VIADD R5, R7, 0xfff00000 ;  /* 0xfff0000007057836 */ /* 0x000fe20000000000 */
[----:B------:R-:W-:-:S05]  /*1340*/  MOV R4, R6 ;  /* 0x0000000600047202 */ /* 0x000fca0000000f00 */
        /* <DEDUP_REMOVED lines=10> */
.L_x_19:
[----:B------:R-:W-:Y:S05]  /*13f0*/  BSYNC.RECONVERGENT B0 ;  /* 0x0000000000007941 */ /* 0x000fea0003800200 */
.L_x_18:
[----:B------:R-:W0:Y:S01]  /*1400*/  MUFU.RCP64H R5, R49 ;  /* 0x0000003100057308 */ /* 0x000e220000001800 */
[----:B------:R-:W-:Y:S01]  /*1410*/  IMAD.MOV.U32 R4, RZ, RZ, 0x1 ;  /* 0x00000001ff047424 */ /* 0x000fe200078e00ff */
[----:B------:R-:W-:Y:S01]  /*1420*/  FSETP.GEU.AND P1, PT, |R11|, 6.5827683646048100446e-37, PT ;  /* 0x036000000b00780b */ /* 0x000fe20003f2e200 */
[----:B------:R-:W-:Y:S04]  /*1430*/  BSSY.RECONVERGENT B1, `(.L_x_20) ;  /* 0x0000014000017945 */ /* 0x000fe80003800200 */
[----:B0-----:R-:W-:-:S08]  /*1440*/  DFMA R6, R4, -R48, 1 ;  /* 0x3ff000000406742b */ /* 0x001fd00000000830 */
[----:B------:R-:W-:-:S08]  /*1450*/  DFMA R6, R6, R6, R6 ;  /* 0x000000060606722b */ /* 0x000fd00000000006 */
[----:B------:R-:W-:-:S08]  /*1460*/  DFMA R6, R4, R6, R4 ;  /* 0x000000060406722b */ /* 0x000fd00000000004 */
[----:B------:R-:W-:-:S08]  /*1470*/  DFMA R4, R6, -R48, 1 ;  /* 0x3ff000000604742b */ /* 0x000fd00000000830 */
[----:B------:R-:W-:-:S08]  /*1480*/  DFMA R4, R6, R4, R6 ;  /* 0x000000040604722b */ /* 0x000fd00000000006 */
[----:B------:R-:W-:-:S08]  /*1490*/  DMUL R6, R10, R4 ;  /* 0x000000040a067228 */ /* 0x000fd00000000000 */
[----:B------:R-:W-:-:S08]  /*14a0*/  DFMA R12, R6, -R48, R10 ;  /* 0x80000030060c722b */ /* 0x000fd0000000000a */
[----:B------:R-:W-:-:S10]  /*14b0*/  DFMA R4, R4, R12, R6 ;  /* 0x0000000c0404722b */ /* 0x000fd40000000006 */
[----:B------:R-:W-:-:S05]  /*14c0*/  FFMA R0, RZ, R49, R5 ;  /* 0x00000031ff007223 */ /* 0x000fca0000000005 */
[----:B------:R-:W-:-:S13]  /*14d0*/  FSETP.GT.AND P0, PT, |R0|, 1.469367938527859385e-39, PT ;  /* 0x001000000000780b */ /* 0x000fda0003f04200 */
[----:B------:R-:W-:Y:S05]  /*14e0*/  @P0 BRA P1, `(.L_x_21) ;  /* 0x0000000000200947 */ /* 0x000fea0000800000 */
[----:B------:R-:W-:Y:S01]  /*14f0*/  IMAD.MOV.U32 R14, RZ, RZ, R10 ;  /* 0x000000ffff0e7224 */ /* 0x000fe200078e000a */
[----:B------:R-:W-:Y:S01]  /*1500*/  MOV R13, R49 ;  /* 0x00000031000d7202 */ /* 0x000fe20000000f00 */
[----:B------:R-:W-:Y:S01]  /*1510*/  IMAD.MOV.U32 R3, RZ, RZ, R11 ;  /* 0x000000ffff037224 */ /* 0x000fe200078e000b */
[----:B------:R-:W-:Y:S01]  /*1520*/  MOV R0, 0x1550 ;  /* 0x0000155000007802 */ /* 0x000fe20000000f00 */
[----:B------:R-:W-:-:S07]  /*1530*/  IMAD.MOV.U32 R12, RZ, RZ, R48 ;  /* 0x000000ffff0c7224 */ /* 0x000fce00078e0030 */
[----:B--2---:R-:W-:Y:S05]  /*1540*/  CALL.REL.NOINC `($__internal_0_$__cuda_sm20_div_rn_f64_full) ;  /* 0x00000010007c7944 */ /* 0x004fea0003c00000 */
[----:B------:R-:W-:Y:S02]  /*1550*/  IMAD.MOV.U32 R4, RZ, RZ, R12 ;  /* 0x000000ffff047224 */ /* 0x000fe400078e000c */
[----:B------:R-:W-:-:S07]  /*1560*/  IMAD.MOV.U32 R5, RZ, RZ, R3 ;  /* 0x000000ffff057224 */ /* 0x000fce00078e0003 */
.L_x_21:
[----:B------:R-:W-:Y:S05]  /*1570*/  BSYNC.RECONVERGENT B1 ;  /* 0x0000000000017941 */ /* 0x000fea0003800200 */
.L_x_20:
        /* <DEDUP_REMOVED lines=16> */
[----:B------:R-:W-:Y:S01]  /*1680*/  MOV R0, 0x16d0 ;  /* 0x000016d000007802 */ /* 0x000fe20000000f00 */
[----:B------:R-:W-:Y:S02]  /*1690*/  IMAD.MOV.U32 R3, RZ, RZ, R47 ;  /* 0x000000ffff037224 */ /* 0x000fe400078e002f */
[----:B------:R-:W-:Y:S02]  /*16a0*/  IMAD.MOV.U32 R12, RZ, RZ, R48 ;  /* 0x000000ffff0c7224 */ /* 0x000fe400078e0030 */
[----:B------:R-:W-:-:S07]  /*16b0*/  IMAD.MOV.U32 R13, RZ, RZ, R49 ;  /* 0x000000ffff0d7224 */ /* 0x000fce00078e0031 */
[----:B--2---:R-:W-:Y:S05]  /*16c0*/  CALL.REL.NOINC `($__internal_0_$__cuda_sm20_div_rn_f64_full) ;  /* 0x00000010001c7944 */ /* 0x004fea0003c00000 */
[----:B------:R-:W-:Y:S02]  /*16d0*/  IMAD.MOV.U32 R6, RZ, RZ, R12 ;  /* 0x000000ffff067224 */ /* 0x000fe400078e000c */
[----:B------:R-:W-:-:S07]  /*16e0*/  IMAD.MOV.U32 R7, RZ, RZ, R3 ;  /* 0x000000ffff077224 */ /* 0x000fce00078e0003 */
.L_x_23:
[----:B------:R-:W-:Y:S05]  /*16f0*/  BSYNC.RECONVERGENT B1 ;  /* 0x0000000000017941 */ /* 0x000fea0003800200 */
.L_x_22:
[----:B------:R-:W0:Y:S01]  /*1700*/  MUFU.RCP64H R13, R49 ;  /* 0x00000031000d7308 */ /* 0x000e220000001800 */
[----:B------:R-:W-:Y:S01]  /*1710*/  MOV R12, 0x1 ;  /* 0x00000001000c7802 */ /* 0x000fe20000000f00 */
[----:B------:R-:W-:Y:S01]  /*1720*/  BSSY.RECONVERGENT B1, `(.L_x_24) ;  /* 0x0000015000017945 */ /* 0x000fe20003800200 */
[----:B------:R-:W-:-:S04]  /*1730*/  FSETP.GEU.AND P1, PT, |R21|, 6.5827683646048100446e-37, PT ;  /* 0x036000001500780b */ /* 0x000fc80003f2e200 */
        /* <DEDUP_REMOVED lines=19> */
.L_x_25:
[----:B------:R-:W-:Y:S05]  /*1870*/  BSYNC.RECONVERGENT B1 ;  /* 0x0000000000017941 */ /* 0x000fea0003800200 */
.L_x_24:
[----:B------:R-:W0:Y:S01]  /*1880*/  LDCU.128 UR8, c[0x0][0x3b0] ;  /* 0x00007600ff0877ac */ /* 0x000e220008000c00 */
[----:B------:R-:W-:Y:S01]  /*1890*/  IMAD.MOV.U32 R12, RZ, RZ, 0x0 ;  /* 0x00000000ff0c7424 */ /* 0x000fe200078e00ff */
[----:B------:R-:W-:Y:S01]  /*18a0*/  BSSY.RECONVERGENT B0, `(.L_x_26) ;  /* 0x000001e000007945 */ /* 0x000fe20003800200 */
[----:B------:R-:W-:Y:S01]  /*18b0*/  IMAD.MOV.U32 R13, RZ, RZ, 0x3fd80000 ;  /* 0x3fd80000ff0d7424 */ /* 0x000fe200078e00ff */
[----:B------:R-:W1:Y:S01]  /*18c0*/  LDCU.64 UR4, c[0x0][0x3a8] ;  /* 0x00007500ff0477ac */ /* 0x000e620008000a00 */
[----:B0-----:R-:W-:Y:S02]  /*18d0*/  DADD R46, -R8, UR8 ;  /* 0x00000008082e7e29 */ /* 0x001fe40008000100 */
[----:B------:R-:W-:Y:S02]  /*18e0*/  DADD R20, -R20, UR10 ;  /* 0x0000000a14147e29 */ /* 0x000fe40008000100 */
[----:B-1----:R-:W-:-:S04]  /*18f0*/  DADD R8, -R10, UR4 ;  /* 0x000000040a087e29 */ /* 0x002fc80008000100 */
[----:B------:R-:W-:-:S08]  /*1900*/  DMUL R10, R46, R46 ;  /* 0x0000002e2e0a7228 */ /* 0x000fd00000000000 */
[----:B------:R-:W-:-:S08]  /*1910*/  DFMA R10, R8, R8, R10 ;  /* 0x00000008080a722b */ /* 0x000fd0000000000a */
[----:B------:R-:W-:-:S06]  /*1920*/  DFMA R52, R20, R20, R10 ;  /* 0x000000141434722b */ /* 0x000fcc000000000a */
        /* <DEDUP_REMOVED lines=9> */
[----:B------:R-:W-:Y:S01]  /*19c0*/  IADD3 R11, PT, PT, R45, -0x100000, RZ ;  /* 0xfff000002d0b7810 */ /* 0x000fe20007ffe0ff */
[----:B------:R-:W-:-:S05]  /*19d0*/  IMAD.MOV.U32 R10, RZ, RZ, R44 ;  /* 0x000000ffff0a7224 */ /* 0x000fca00078e002c */
        /* <DEDUP_REMOVED lines=10> */
.L_x_27:
[----:B------:R-:W-:Y:S05]  /*1a80*/  BSYNC.RECONVERGENT B0 ;  /* 0x0000000000007941 */ /* 0x000fea0003800200 */
.L_x_26:
        /* <DEDUP_REMOVED lines=23> */
.L_x_29:
[----:B------:R-:W-:Y:S05]  /*1c00*/  BSYNC.RECONVERGENT B1 ;  /* 0x0000000000017941 */ /* 0x000fea0003800200 */
.L_x_28:
        /* <DEDUP_REMOVED lines=21> */
[----:B------:R-:W-:Y:S01]  /*1d60*/  IMAD.MOV.U32 R8, RZ, RZ, R12 ;  /* 0x000000ffff087224 */ /* 0x000fe200078e000c */
[----:B------:R-:W-:-:S07]  /*1d70*/  MOV R9, R3 ;  /* 0x0000000300097202 */ /* 0x000fce0000000f00 */
.L_x_31:
[----:B------:R-:W-:Y:S05]  /*1d80*/  BSYNC.RECONVERGENT B1 ;  /* 0x0000000000017941 */ /* 0x000fea0003800200 */
.L_x_30:
        /* <DEDUP_REMOVED lines=21> */
[----:B------:R-:W-:-:S07]  /*1ee0*/  IMAD.MOV.U32 R13, RZ, RZ, R3 ;  /* 0x000000ffff0d7224 */ /* 0x000fce00078e0003 */
.L_x_33:
[----:B------:R-:W-:Y:S05]  /*1ef0*/  BSYNC.RECONVERGENT B1 ;  /* 0x0000000000017941 */ /* 0x000fea0003800200 */
.L_x_32:
[----:B------:R-:W0:Y:S01]  /*1f00*/  LDC.64 R48, c[0x3][0x50] ;  /* 0x00c01400ff307b82 */ /* 0x000e220000000a00 */
[----:B------:R-:W-:Y:S01]  /*1f10*/  IMAD.MOV.U32 R14, RZ, RZ, 0x1 ;  /* 0x00000001ff0e7424 */ /* 0x000fe200078e00ff */
[----:B------:R-:W-:Y:S01]  /*1f20*/  DMUL R6, R8, R6 ;  /* 0x0000000608067228 */ /* 0x000fe20000000000 */
[----:B------:R-:W-:Y:S07]  /*1f30*/  BSSY.RECONVERGENT B1, `(.L_x_34) ;  /* 0x000001a000017945 */ /* 0x000fee0003800200 */
[----:B------:R-:W-:-:S08]  /*1f40*/  DFMA R6, R10, R4, R6 ;  /* 0x000000040a06722b */ /* 0x000fd00000000006 */
[----:B------:R-:W-:Y:S02]  /*1f50*/  DFMA R42, R12, R42, R6 ;  /* 0x0000002a0c2a722b */ /* 0x000fe40000000006 */
[----:B0-----:R-:W-:-:S06]  /*1f60*/  DADD R20, R48, R48 ;  /* 0x0000000030147229 */ /* 0x001fcc0000000030 */
[----:B------:R-:W0:Y:S02]  /*1f70*/  MUFU.RCP64H R15, R21 ;  /* 0x00000015000f7308 */ /* 0x000e240000001800 */
[----:B0-----:R-:W-:-:S08]  /*1f80*/  DFMA R44, -R20, R14, 1 ;  /* 0x3ff00000142c742b */ /* 0x001fd0000000010e */
[----:B------:R-:W-:-:S08]  /*1f90*/  DFMA R44, R44, R44, R44 ;  /* 0x0000002c2c2c722b */ /* 0x000fd0000000002c */
[----:B------:R-:W-:Y:S02]  /*1fa0*/  DFMA R14, R14, R44, R14 ;  /* 0x0000002c0e0e722b */ /* 0x000fe4000000000e */
[----:B------:R-:W-:-:S06]  /*1fb0*/  DADD R44, R26, R48 ;  /* 0x000000001a2c7229 */ /* 0x000fcc0000000030 */
[----:B------:R-:W-:-:S04]  /*1fc0*/  DFMA R46, -R20, R14, 1 ;  /* 0x3ff00000142e742b */ /* 0x000fc8000000010e */
[----:B------:R-:W-:-:S04]  /*1fd0*/  FSETP.GEU.AND P1, PT, |R45|, 6.5827683646048100446e-37, PT ;  /* 0x036000002d00780b */ /* 0x000fc80003f2e200 */
[----:B------:R-:W-:-:S08]  /*1fe0*/  DFMA R14, R14, R46, R14 ;  /* 0x0000002e0e0e722b */ /* 0x000fd0000000000e */
[----:B------:R-:W-:-:S08]  /*1ff0*/  DMUL R46, R44, R14 ;  /* 0x0000000e2c2e7228 */ /* 0x000fd00000000000 */
[----:B------:R-:W-:-:S08]  /*2000*/  DFMA R48, -R20, R46, R44 ;  /* 0x0000002e1430722b */ /* 0x000fd0000000012c */
        /* <DEDUP_REMOVED lines=12> */
.L_x_35:
[----:B------:R-:W-:Y:S05]  /*20d0*/  BSYNC.RECONVERGENT B1 ;  /* 0x0000000000017941 */ /* 0x000fea0003800200 */
.L_x_34:
[----:B------:R-:W0:Y:S01]  /*20e0*/  MUFU.RCP64H R5, R21 ;  /* 0x0000001500057308 */ /* 0x000e220000001800 */
[----:B------:R-:W-:Y:S01]  /*20f0*/  IMAD.MOV.U32 R4, RZ, RZ, 0x1 ;  /* 0x00000001ff047424 */ /* 0x000fe200078e00ff */
[----:B------:R-:W1:Y:S01]  /*2100*/  LDCU.64 UR4, c[0x3][0x50] ;  /* 0x00c00a00ff0477ac */ /* 0x000e620008000a00 */
[----:B--2---:R-:W-:Y:S01]  /*2110*/  DMUL R14, R22, R14 ;  /* 0x0000000e160e7228 */ /* 0x004fe20000000000 */
[----:B------:R-:W-:Y:S09]  /*2120*/  BSSY.RECONVERGENT B1, `(.L_x_36) ;  /* 0x000001a000017945 */ /* 0x000ff20003800200 */
[----:B------:R-:W2:Y:S01]  /*2130*/  F2I.F64.TRUNC R14, R14 ;  /* 0x0000000e000e7311 */ /* 0x000ea2000030d100 */
[----:B0-----:R-:W-:-:S08]  /*2140*/  DFMA R6, -R20, R4, 1 ;  /* 0x3ff000001406742b */ /* 0x001fd00000000104 */
[----:B------:R-:W-:Y:S01]  /*2150*/  DFMA R6, R6, R6, R6 ;  /* 0x000000060606722b */ /* 0x000fe20000000006 */
[----:B--2---:R-:W-:-:S07]  /*2160*/  VIMNMX R0, PT, PT, RZ, R14, !PT ;  /* 0x0000000eff007248 */ /* 0x004fce0007fe0100 */
[----:B------:R-:W-:Y:S02]  /*2170*/  DFMA R4, R4, R6, R4 ;  /* 0x000000060404722b */ /* 0x000fe40000000004 */
[----:B-1----:R-:W-:Y:S01]  /*2180*/  DADD R6, R24, UR4 ;  /* 0x0000000418067e29 */ /* 0x002fe20008000000 */
[----:B------:R-:W0:Y:S05]  /*2190*/  LDCU UR4, c[0x0][0x39c] ;  /* 0x00007380ff0477ac */ /* 0x000e2a0008000800 */
[----:B------:R-:W-:-:S04]  /*21a0*/  DFMA R8, -R20, R4, 1 ;  /* 0x3ff000001408742b */ /* 0x000fc80000000104 */
[----:B------:R-:W-:-:S04]  /*21b0*/  FSETP.GEU.AND P2, PT, |R7|, 6.5827683646048100446e-37, PT ;  /* 0x036000000700780b */ /* 0x000fc80003f4e200 */
[----:B------:R-:W-:Y:S01]  /*21c0*/  DFMA R8, R4, R8, R4 ;  /* 0x000000080408722b */ /* 0x000fe20000000004 */
[----:B0-----:R-:W-:-:S07]  /*21d0*/  ISETP.GE.AND P0, PT, R0, UR4, PT ;  /* 0x0000000400007c0c */ /* 0x001fce000bf06270 */
[----:B------:R-:W-:Y:S01]  /*21e0*/  DMUL R12, R8, R6 ;  /* 0x00000006080c7228 */ /* 0x000fe20000000000 */
[----:B------:R-:W-:-:S07]  /*21f0*/  SEL R19, R0, R17, !P0 ;  /* 0x0000001100137207 */ /* 0x000fce0004000000 */
[----:B------:R-:W-:-:S08]  /*2200*/  DFMA R4, -R20, R12, R6 ;  /* 0x0000000c1404722b */ /* 0x000fd00000000106 */
        /* <DEDUP_REMOVED lines=9> */
[----:B------:R-:W-:Y:S05]  /*22a0*/  CALL.REL.NOINC `($__internal_0_$__cuda_sm20_div_rn_f64_full) ;  /* 0x0000000400247944 */ /* 0x000fea0003c00000 */
[----:B------:R-:W-:-:S07]  /*22b0*/  IMAD.MOV.U32 R13, RZ, RZ, R3 ;  /* 0x000000ffff0d7224 */ /* 0x000fce00078e0003 */
.L_x_37:
[----:B------:R-:W-:Y:S05]  /*22c0*/  BSYNC.RECONVERGENT B1 ;  /* 0x0000000000017941 */ /* 0x000fea0003800200 */
.L_x_36:
[----:B------:R-:W-:Y:S01]  /*22d0*/  DMUL R12, R22, R12 ;  /* 0x0000000c160c7228 */ /* 0x000fe20000000000 */
[----:B------:R-:W0:Y:S01]  /*22e0*/  LDCU UR4, c[0x0][0x39c] ;  /* 0x00007380ff0477ac */ /* 0x000e220008000800 */
[----:B------:R-:W-:Y:S01]  /*22f0*/  ISETP.GT.AND P1, PT, R19, -0x1, PT ;  /* 0xffffffff1300780c */ /* 0x000fe20003f24270 */
[----:B------:R-:W-:Y:S07]  /*2300*/  BSSY.RECONVERGENT B7, `(.L_x_38) ;  /* 0x0000016000077945 */ /* 0x000fee0003800200 */
[----:B------:R-:W1:Y:S02]  /*2310*/  F2I.F64.TRUNC R12, R12 ;  /* 0x0000000c000c7311 */ /* 0x000e64000030d100 */
[----:B-1----:R-:W-:-:S04]  /*2320*/  VIMNMX R0, PT, PT, RZ, R12, !PT ;  /* 0x0000000cff007248 */ /* 0x002fc80007fe0100 */
[----:B0-----:R-:W-:-:S04]  /*2330*/  ISETP.GE.AND P0, PT, R0, UR4, PT ;  /* 0x0000000400007c0c */ /* 0x001fc8000bf06270 */
[----:B------:R-:W-:Y:S01]  /*2340*/  SEL R44, R0, R17, !P0 ;  /* 0x00000011002c7207 */ /* 0x000fe20004000000 */
[----:B------:R-:W-:Y:S08]  /*2350*/  @P1 BRA `(.L_x_39) ;  /* 0x0000000000401947 */ /* 0x000ff00003800000 */
[----:B------:R-:W-:Y:S01]  /*2360*/  MOV R0, 0x0 ;  /* 0x0000000000007802 */ /* 0x000fe20000000f00 */
[----:B------:R-:W0:Y:S01]  /*2370*/  LDCU.64 UR4, c[0x4][0x50] ;  /* 0x01000a00ff0477ac */ /* 0x000e220008000a00 */
[----:B------:R-:W-:Y:S02]  /*2380*/  IMAD.MOV.U32 R8, RZ, RZ, 0x93 ;  /* 0x00000093ff087424 */ /* 0x000fe400078e00ff */
[----:B------:R1:W2:Y:S01]  /*2390*/  LDC.64 R14, c[0x4][R0] ;  /* 0x01000000000e7b82 */ /* 0x0002a20000000a00 */
[----:B------:R-:W3:Y:S01]  /*23a0*/  LDCU.64 UR6, c[0x4][0x58] ;  /* 0x01000b00ff0677ac */ /* 0x000ee20008000a00 */
[----:B------:R-:W-:Y:S02]  /*23b0*/  IMAD.MOV.U32 R12, RZ, RZ, 0x1 ;  /* 0x00000001ff0c7424 */ /* 0x000fe400078e00ff */
[----:B------:R-:W-:Y:S01]  /*23c0*/  IMAD.MOV.U32 R13, RZ, RZ, RZ ;  /* 0x000000ffff0d7224 */ /* 0x000fe200078e00ff */
[----:B------:R-:W4:Y:S01]  /*23d0*/  LDCU.64 UR8, c[0x4][0x48] ;  /* 0x01000900ff0877ac */ /* 0x000f220008000a00 */
[----:B0-----:R-:W-:Y:S01]  /*23e0*/  MOV R4, UR4 ;  /* 0x0000000400047c02 */ /* 0x001fe20008000f00 */
[----:B------:R-:W-:-:S02]  /*23f0*/  IMAD.U32 R5, RZ, RZ, UR5 ;  /* 0x00000005ff057e24 */ /* 0x000fc4000f8e00ff */
[----:B---3--:R-:W-:Y:S02]  /*2400*/  IMAD.U32 R6, RZ, RZ, UR6 ;  /* 0x00000006ff067e24 */ /* 0x008fe4000f8e00ff */
[----:B------:R-:W-:Y:S02]  /*2410*/  IMAD.U32 R7, RZ, RZ, UR7 ;  /* 0x00000007ff077e24 */ /* 0x000fe4000f8e00ff */
[----:B----4-:R-:W-:Y:S02]  /*2420*/  IMAD.U32 R10, RZ, RZ, UR8 ;  /* 0x00000008ff0a7e24 */ /* 0x010fe4000f8e00ff */
[----:B-1----:R-:W-:-:S07]  /*2430*/  IMAD.U32 R11, RZ, RZ, UR9 ;  /* 0x00000009ff0b7e24 */ /* 0x002fce000f8e00ff */
[----:B------:R-:W-:-:S07]  /*2440*/  LEPC R20, `(.L_x_39) ;  /* 0x000000001014794e */ /* 0x000fce0000000000 */
[----:B--2---:R-:W-:Y:S05]  /*2450*/  CALL.ABS.NOINC R14 ;  /* 0x000000000e007343 */ /* 0x004fea0003c00000 */
.L_x_39:
[----:B------:R-:W-:Y:S05]  /*2460*/  BSYNC.RECONVERGENT B7 ;  /* 0x0000000000077941 */ /* 0x000fea0003800200 */
.L_x_38:
[----:B------:R-:W-:Y:S01]  /*2470*/  ISETP.GT.AND P0, PT, R44, -0x1, PT ;  /* 0xffffffff2c00780c */ /* 0x000fe20003f04270 */
[----:B------:R-:W-:-:S12]  /*2480*/  BSSY.RECONVERGENT B7, `(.L_x_40) ;  /* 0x0000012000077945 */ /* 0x000fd80003800200 */
[----:B------:R-:W-:Y:S05]  /*2490*/  @P0 BRA `(.L_x_41) ;  /* 0x0000000000400947 */ /* 0x000fea0003800000 */
        /* <DEDUP_REMOVED lines=8> */
[----:B0-----:R-:W-:Y:S01]  /*2520*/  IMAD.U32 R4, RZ, RZ, UR4 ;  /* 0x00000004ff047e24 */ /* 0x001fe2000f8e00ff */
[----:B------:R-:W-:Y:S01]  /*2530*/  MOV R5, UR5 ;  /* 0x0000000500057c02 */ /* 0x000fe20008000f00 */
[----:B---3--:R-:W-:-:S02]  /*2540*/  IMAD.U32 R6, RZ, RZ, UR6 ;  /* 0x00000006ff067e24 */ /* 0x008fc4000f8e00ff */
[----:B------:R-:W-:Y:S02]  /*2550*/  IMAD.U32 R7, RZ, RZ, UR7 ;  /* 0x00000007ff077e24 */ /* 0x000fe4000f8e00ff */
[----:B----4-:R-:W-:Y:S02]  /*2560*/  IMAD.U32 R10, RZ, RZ, UR8 ;  /* 0x00000008ff0a7e24 */ /* 0x010fe4000f8e00ff */
[----:B-1----:R-:W-:-:S07]  /*2570*/  IMAD.U32 R11, RZ, RZ, UR9 ;  /* 0x00000009ff0b7e24 */ /* 0x002fce000f8e00ff */
[----:B------:R-:W-:-:S07]  /*2580*/  LEPC R20, `(.L_x_41) ;  /* 0x000000001014794e */ /* 0x000fce0000000000 */
[----:B--2---:R-:W-:Y:S05]  /*2590*/  CALL.ABS.NOINC R14 ;  /* 0x000000000e007343 */ /* 0x004fea0003c00000 */
.L_x_41:
[----:B------:R-:W-:Y:S05]  /*25a0*/  BSYNC.RECONVERGENT B7 ;  /* 0x0000000000077941 */ /* 0x000fea0003800200 */
.L_x_40:
[----:B------:R-:W0:Y:S01]  /*25b0*/  LDC.64 R4, c[0x0][0x380] ;  /* 0x0000e000ff047b82 */ /* 0x000e220000000a00 */
[----:B------:R-:W-:Y:S01]  /*25c0*/  DSETP.GEU.AND P0, PT, R42, RZ, PT ;  /* 0x000000ff2a00722a */ /* 0x000fe20003f0e000 */
[----:B------:R-:W1:Y:S01]  /*25d0*/  LDCU.64 UR6, c[0x0][0x398] ;  /* 0x00007300ff0677ac */ /* 0x000e620008000a00 */
[----:B------:R-:W2:Y:S04]  /*25e0*/  LDCU UR4, c[0x0][0x3a0] ;  /* 0x00007400ff0477ac */ /* 0x000ea80008000800 */
[----:B------:R-:W-:Y:S01]  /*25f0*/  FSEL R9, R43, RZ, P0 ;  /* 0x000000ff2b097208 */ /* 0x000fe20000000000 */
[----:B------:R-:W3:Y:S01]  /*2600*/  LDC.64 R6, c[0x0][0x390] ;  /* 0x0000e400ff067b82 */ /* 0x000ee20000000a00 */
[----:B------:R-:W-:-:S04]  /*2610*/  FSEL R8, R42, RZ, P0 ;  /* 0x000000ff2a087208 */ /* 0x000fc80000000000 */
[----:B------:R-:W4:Y:S01]  /*2620*/  F2F.F32.F64 R9, R8 ;  /* 0x0000000800097310 */ /* 0x000f220000301000 */
[----:B-1----:R-:W-:-:S04]  /*2630*/  IMAD R19, R19, UR7, R44 ;  /* 0x0000000713137c24 */ /* 0x002fc8000f8e022c */
[----:B0-----:R-:W-:-:S05]  /*2640*/  IMAD.WIDE R4, R19, 0x4, R4 ;  /* 0x0000000413047825 */ /* 0x001fca00078e0204 */
[----:B----4-:R0:W-:Y:S04]  /*2650*/  REDG.E.ADD.F32.FTZ.RN.STRONG.GPU desc[UR42][R4.64], R9 ;  /* 0x00000009040079a6 */ /* 0x0101e8000c12f32a */
[----:B---3--:R-:W3:Y:S01]  /*2660*/  LDG.E R3, desc[UR42][R6.64] ;  /* 0x0000002a06037981 */ /* 0x008ee2000c1e1900 */
[----:B--2---:R-:W-:-:S05]  /*2670*/  VIADD R16, R16, UR4 ;  /* 0x0000000410107c36 */ /* 0x004fca0008000000 */
[----:B------:R-:W-:Y:S01]  /*2680*/  ISETP.GE.AND P0, PT, R16, UR6, PT ;  /* 0x0000000610007c0c */ /* 0x000fe2000bf06270 */
[----:B---3--:R-:W-:-:S05]  /*2690*/  IMAD.IADD R3, R18, 0x1, R3 ;  /* 0x0000000112037824 */ /* 0x008fca00078e0203 */
[----:B------:R0:W-:Y:S07]  /*26a0*/  STG.E desc[UR42][R6.64], R3 ;  /* 0x0000000306007986 */ /* 0x0001ee000c10192a */
[----:B------:R-:W-:Y:S05]  /*26b0*/  @!P0 BRA `(.L_x_42) ;  /* 0xffffffd800c88947 */ /* 0x000fea000383ffff */
.L_x_1:
[----:B------:R-:W-:Y:S05]  /*26c0*/  BSYNC B6 ;  /* 0x0000000000067941 */ /* 0x000fea0003800000 */
.L_x_0:
[----:B-----5:R-:W-:Y:S04]  /*26d0*/  STG.E.64 desc[UR42][R40.64], R28 ;  /* 0x0000001c28007986 */ /* 0x020fe8000c101b2a */
[----:B------:R-:W-:Y:S04]  /*26e0*/  STG.E.64 desc[UR42][R40.64+0x8], R30 ;  /* 0x0000081e28007986 */ /* 0x000fe8000c101b2a */
[----:B------:R-:W-:Y:S04]  /*26f0*/  STG.E.64 desc[UR42][R40.64+0x10], R32 ;  /* 0x0000102028007986 */ /* 0x000fe8000c101b2a */
[----:B------:R-:W-:Y:S04]  /*2700*/  STG.E.64 desc[UR42][R40.64+0x18], R34 ;  /* 0x0000182228007986 */ /* 0x000fe8000c101b2a */
[----:B------:R-:W-:Y:S04]  /*2710*/  STG.E.64 desc[UR42][R40.64+0x28], R38 ;  /* 0x0000282628007986 */ /* 0x000fe8000c101b2a */
[----:B------:R-:W-:Y:S01]  /*2720*/  STG.E desc[UR42][R40.64+0x20], R2 ;  /* 0x0000200228007986 */ /* 0x000fe2000c10192a */
[----:B------:R-:W-:Y:S05]  /*2730*/  EXIT ;  /* 0x000000000000794d */ /* 0x000fea0003800000 */
        .weak           $__internal_0_$__cuda_sm20_div_rn_f64_full
        .type           $__internal_0_$__cuda_sm20_div_rn_f64_full,@function
        .size           $__internal_0_$__cuda_sm20_div_rn_f64_full,($__internal_1_$__cuda_sm20_dsqrt_rn_f64_mediumpath_v1 - $__internal_0_$__cuda_sm20_div_rn_f64_full)
$__internal_0_$__cuda_sm20_div_rn_f64_full:
[----:B------:R-:W-:Y:S01]  /*2740*/  IMAD.MOV.U32 R53, RZ, RZ, R3 ;  /* 0x000000ffff357224 */ /* 0x000fe200078e0003 */
[----:B------:R-:W-:Y:S01]  /*2750*/  FSETP.GEU.AND P0, PT, |R13|, 1.469367938527859385e-39, PT ;  /* 0x001000000d00780b */ /* 0x000fe20003f0e200 */
[----:B------:R-:W-:Y:S01]  /*2760*/  IMAD.MOV.U32 R51, RZ, RZ, R13 ;  /* 0x000000ffff337224 */ /* 0x000fe200078e000d */
[----:B------:R-:W-:Y:S01]  /*2770*/  MOV R52, R14 ;  /* 0x0000000e00347202 */ /* 0x000fe20000000f00 */
[----:B------:R-:W-:Y:S01]  /*2780*/  IMAD.MOV.U32 R50, RZ, RZ, R12 ;  /* 0x000000ffff327224 */ /* 0x000fe200078e000c */
[C---:B------:R-:W-:Y:S01]  /*2790*/  FSETP.GEU.AND P2, PT, |R53|.reuse, 1.469367938527859385e-39, PT ;  /* 0x001000003500780b */ /* 0x040fe20003f4e200 */
[----:B------:R-:W-:Y:S01]  /*27a0*/  IMAD.MOV.U32 R54, RZ, RZ, 0x1 ;  /* 0x00000001ff367424 */ /* 0x000fe200078e00ff */
[----:B------:R-:W-:Y:S01]  /*27b0*/  LOP3.LUT R3, R53, 0x7ff00000, RZ, 0xc0, !PT ;  /* 0x7ff0000035037812 */ /* 0x000fe200078ec0ff */
[----:B------:R-:W-:Y:S01]  /*27c0*/  IMAD.MOV.U32 R56, RZ, RZ, R52 ;  /* 0x000000ffff387224 */ /* 0x000fe200078e0034 */
[----:B------:R-:W-:Y:S01]  /*27d0*/  LOP3.LUT R14, R13, 0x800fffff, RZ, 0xc0, !PT ;  /* 0x800fffff0d0e7812 */ /* 0x000fe200078ec0ff */
[----:B------:R-:W-:Y:S03]  /*27e0*/  BSSY.RECONVERGENT B0, `(.L_x_43) ;  /* 0x0000056000007945 */ /* 0x000fe60003800200 */
[----:B------:R-:W-:-:S02]  /*27f0*/  LOP3.LUT R45, R14, 0x3ff00000, RZ, 0xfc, !PT ;  /* 0x3ff000000e2d7812 */ /* 0x000fc400078efcff */
[----:B------:R-:W-:-:S03]  /*2800*/  LOP3.LUT R14, R13, 0x7ff00000, RZ, 0xc0, !PT ;  /* 0x7ff000000d0e7812 */ /* 0x000fc600078ec0ff */
[----:B------:R-:W-:Y:S01]  /*2810*/  @!P2 LOP3.LUT R44, R51, 0x7ff00000, RZ, 0xc0, !PT ;  /* 0x7ff00000332ca812 */ /* 0x000fe200078ec0ff */
[----:B------:R-:W-:Y:S01]  /*2820*/  @!P2 IMAD.MOV.U32 R58, RZ, RZ, RZ ;  /* 0x000000ffff3aa224 */ /* 0x000fe200078e00ff */
[C---:B------:R-:W-:Y:S02]  /*2830*/  ISETP.GE.U32.AND P1, PT, R3.reuse, R14, PT ;  /* 0x0000000e0300720c */ /* 0x040fe40003f26070 */
[----:B------:R-:W-:Y:S01]  /*2840*/  @!P2 ISETP.GE.U32.AND P3, PT, R3, R44, PT ;  /* 0x0000002c0300a20c */ /* 0x000fe20003f66070 */
[----:B------:R-:W-:Y:S01]  /*2850*/  IMAD.MOV.U32 R44, RZ, RZ, R12 ;  /* 0x000000ffff2c7224 */ /* 0x000fe200078e000c */
[----:B------:R-:W-:Y:S01]  /*2860*/  @!P0 DMUL R44, R50, 8.98846567431157953865e+307 ;  /* 0x7fe00000322c8828 */ /* 0x000fe20000000000 */
[----:B------:R-:W-:-:S05]  /*2870*/  IMAD.MOV.U32 R12, RZ, RZ, 0x1ca00000 ;  /* 0x1ca00000ff0c7424 */ /* 0x000fca00078e00ff */
[----:B------:R-:W0:Y:S01]  /*2880*/  MUFU.RCP64H R55, R45 ;  /* 0x0000002d00377308 */ /* 0x000e220000001800 */
[C---:B------:R-:W-:Y:S02]  /*2890*/  @!P2 SEL R13, R12.reuse, 0x63400000, !P3 ;  /* 0x634000000c0da807 */ /* 0x040fe40005800000 */
[----:B------:R-:W-:Y:S02]  /*28a0*/  SEL R15, R12, 0x63400000, !P1 ;  /* 0x634000000c0f7807 */ /* 0x000fe40004800000 */
[--C-:B------:R-:W-:Y:S02]  /*28b0*/  @!P2 LOP3.LUT R13, R13, 0x80000000, R53.reuse, 0xf8, !PT ;  /* 0x800000000d0da812 */ /* 0x100fe400078ef835 */
[----:B------:R-:W-:Y:S02]  /*28c0*/  LOP3.LUT R57, R15, 0x800fffff, R53, 0xf8, !PT ;  /* 0x800fffff0f397812 */ /* 0x000fe400078ef835 */
[----:B------:R-:W-:Y:S01]  /*28d0*/  @!P2 LOP3.LUT R59, R13, 0x100000, RZ, 0xfc, !PT ;  /* 0x001000000d3ba812 */ /* 0x000fe200078efcff */
[----:B------:R-:W-:Y:S01]  /*28e0*/  IMAD.MOV.U32 R13, RZ, RZ, R3 ;  /* 0x000000ffff0d7224 */ /* 0x000fe200078e0003 */
[----:B------:R-:W-:-:S04]  /*28f0*/  @!P0 LOP3.LUT R14, R45, 0x7ff00000, RZ, 0xc0, !PT ;  /* 0x7ff000002d0e8812 */ /* 0x000fc800078ec0ff */
[----:B------:R-:W-:Y:S02]  /*2900*/  @!P2 DFMA R56, R56, 2, -R58 ;  /* 0x400000003838a82b */ /* 0x000fe4000000083a */
[----:B0-----:R-:W-:-:S08]  /*2910*/  DFMA R58, R54, -R44, 1 ;  /* 0x3ff00000363a742b */ /* 0x001fd0000000082c */
[----:B------:R-:W-:Y:S01]  /*2920*/  DFMA R58, R58, R58, R58 ;  /* 0x0000003a3a3a722b */ /* 0x000fe2000000003a */
[----:B------:R-:W-:-:S04]  /*2930*/  @!P2 LOP3.LUT R13, R57, 0x7ff00000, RZ, 0xc0, !PT ;  /* 0x7ff00000390da812 */ /* 0x000fc800078ec0ff */
[----:B------:R-:W-:-:S03]  /*2940*/  IADD3 R15, PT, PT, R13, -0x1, RZ ;  /* 0xffffffff0d0f7810 */ /* 0x000fc60007ffe0ff */
[----:B------:R-:W-:Y:S01]  /*2950*/  DFMA R54, R54, R58, R54 ;  /* 0x0000003a3636722b */ /* 0x000fe20000000036 */
[----:B------:R-:W-:Y:S01]  /*2960*/  ISETP.GT.U32.AND P0, PT, R15, 0x7feffffe, PT ;  /* 0x7feffffe0f00780c */ /* 0x000fe20003f04070 */
[----:B------:R-:W-:-:S05]  /*2970*/  VIADD R15, R14, 0xffffffff ;  /* 0xffffffff0e0f7836 */ /* 0x000fca0000000000 */
[----:B------:R-:W-:Y:S01]  /*2980*/  ISETP.GT.U32.OR P0, PT, R15, 0x7feffffe, P0 ;  /* 0x7feffffe0f00780c */ /* 0x000fe20000704470 */
[----:B------:R-:W-:-:S08]  /*2990*/  DFMA R60, R54, -R44, 1 ;  /* 0x3ff00000363c742b */ /* 0x000fd0000000082c */
[----:B------:R-:W-:-:S08]  /*29a0*/  DFMA R60, R54, R60, R54 ;  /* 0x0000003c363c722b */ /* 0x000fd00000000036 */
[----:B------:R-:W-:-:S08]  /*29b0*/  DMUL R58, R60, R56 ;  /* 0x000000383c3a7228 */ /* 0x000fd00000000000 */
[----:B------:R-:W-:-:S08]  /*29c0*/  DFMA R54, R58, -R44, R56 ;  /* 0x8000002c3a36722b */ /* 0x000fd00000000038 */
[----:B------:R-:W-:Y:S01]  /*29d0*/  DFMA R54, R60, R54, R58 ;  /* 0x000000363c36722b */ /* 0x000fe2000000003a */
[----:B------:R-:W-:Y:S10]  /*29e0*/  @P0 BRA `(.L_x_44) ;  /* 0x0000000000740947 */ /* 0x000ff40003800000 */
[----:B------:R-:W-:-:S04]  /*29f0*/  LOP3.LUT R14, R51, 0x7ff00000, RZ, 0xc0, !PT ;  /* 0x7ff00000330e7812 */ /* 0x000fc800078ec0ff */
[CC--:B------:R-:W-:Y:S02]  /*2a00*/  ISETP.GE.U32.AND P0, PT, R3.reuse, R14.reuse, PT ;  /* 0x0000000e0300720c */ /* 0x0c0fe40003f06070 */
[----:B------:R-:W-:Y:S02]  /*2a10*/  VIADDMNMX R3, R3, -R14, 0xb9600000, !PT ;  /* 0xb960000003037446 */ /* 0x000fe4000780090e */
[----:B------:R-:W-:Y:S02]  /*2a20*/  SEL R12, R12, 0x63400000, !P0 ;  /* 0x634000000c0c7807 */ /* 0x000fe40004000000 */
[----:B------:R-:W-:-:S05]  /*2a30*/  VIMNMX R3, PT, PT, R3, 0x46a00000, PT ;  /* 0x46a0000003037848 */ /* 0x000fca0003fe0100 */
[----:B------:R-:W-:Y:S02]  /*2a40*/  IMAD.IADD R3, R3, 0x1, -R12 ;  /* 0x0000000103037824 */ /* 0x000fe400078e0a0c */
[----:B------:R-:W-:Y:S02]  /*2a50*/  IMAD.MOV.U32 R12, RZ, RZ, RZ ;  /* 0x000000ffff0c7224 */ /* 0x000fe400078e00ff */
[----:B------:R-:W-:-:S06]  /*2a60*/  VIADD R13, R3, 0x7fe00000 ;  /* 0x7fe00000030d7836 */ /* 0x000fcc0000000000 */
[----:B------:R-:W-:-:S10]  /*2a70*/  DMUL R58, R54, R12 ;  /* 0x0000000c363a7228 */ /* 0x000fd40000000000 */
[----:B------:R-:W-:-:S13]  /*2a80*/  FSETP.GTU.AND P0, PT, |R59|, 1.469367938527859385e-39, PT ;  /* 0x001000003b00780b */ /* 0x000fda0003f0c200 */
[----:B------:R-:W-:Y:S05]  /*2a90*/  @P0 BRA `(.L_x_45) ;  /* 0x0000000000a80947 */ /* 0x000fea0003800000 */
[----:B------:R-:W-:Y:S01]  /*2aa0*/  DFMA R44, R54, -R44, R56 ;  /* 0x8000002c362c722b */ /* 0x000fe20000000038 */
[----:B------:R-:W-:-:S09]  /*2ab0*/  IMAD.MOV.U32 R14, RZ, RZ, RZ ;  /* 0x000000ffff0e7224 */ /* 0x000fd200078e00ff */
[C---:B------:R-:W-:Y:S02]  /*2ac0*/  FSETP.NEU.AND P0, PT, R45.reuse, RZ, PT ;  /* 0x000000ff2d00720b */ /* 0x040fe40003f0d000 */
[----:B------:R-:W-:-:S04]  /*2ad0*/  LOP3.LUT R12, R45, 0x80000000, R51, 0x48, !PT ;  /* 0x800000002d0c7812 */ /* 0x000fc800078e4833 */
[----:B------:R-:W-:-:S07]  /*2ae0*/  LOP3.LUT R15, R12, R13, RZ, 0xfc, !PT ;  /* 0x0000000d0c0f7212 */ /* 0x000fce00078efcff */
[----:B------:R-:W-:Y:S05]  /*2af0*/  @!P0 BRA `(.L_x_45) ;  /* 0x0000000000908947 */ /* 0x000fea0003800000 */
[----:B------:R-:W-:Y:S01]  /*2b00*/  IMAD.MOV R45, RZ, RZ, -R3 ;  /* 0x000000ffff2d7224 */ /* 0x000fe200078e0a03 */
[----:B------:R-:W-:Y:S01]  /*2b10*/  DMUL.RP R14, R54, R14 ;  /* 0x0000000e360e7228 */ /* 0x000fe20000008000 */
[----:B------:R-:W-:Y:S01]  /*2b20*/  IMAD.MOV.U32 R44, RZ, RZ, RZ ;  /* 0x000000ffff2c7224 */ /* 0x000fe200078e00ff */
[----:B------:R-:W-:-:S05]  /*2b30*/  IADD3 R3, PT, PT, -R3, -0x43300000, RZ ;  /* 0xbcd0000003037810 */ /* 0x000fca0007ffe1ff */
[----:B------:R-:W-:-:S03]  /*2b40*/  DFMA R44, R58, -R44, R54 ;  /* 0x8000002c3a2c722b */ /* 0x000fc60000000036 */
[----:B------:R-:W-:-:S07]  /*2b50*/  LOP3.LUT R12, R15, R12, RZ, 0x3c, !PT ;  /* 0x0000000c0f0c7212 */ /* 0x000fce00078e3cff */
[----:B------:R-:W-:-:S04]  /*2b60*/  FSETP.NEU.AND P0, PT, |R45|, R3, PT ;  /* 0x000000032d00720b */ /* 0x000fc80003f0d200 */
[----:B------:R-:W-:Y:S02]  /*2b70*/  FSEL R14, R14, R58, !P0 ;  /* 0x0000003a0e0e7208 */ /* 0x000fe40004000000 */
[----:B------:R-:W-:-:S03]  /*2b80*/  FSEL R15, R12, R59, !P0 ;  /* 0x0000003b0c0f7208 */ /* 0x000fc60004000000 */
[----:B------:R-:W-:Y:S02]  /*2b90*/  IMAD.MOV.U32 R58, RZ, RZ, R14 ;  /* 0x000000ffff3a7224 */ /* 0x000fe400078e000e */
[----:B------:R-:W-:Y:S01]  /*2ba0*/  IMAD.MOV.U32 R59, RZ, RZ, R15 ;  /* 0x000000ffff3b7224 */ /* 0x000fe200078e000f */
[----:B------:R-:W-:Y:S06]  /*2bb0*/  BRA `(.L_x_45) ;  /* 0x0000000000607947 */ /* 0x000fec0003800000 */
.L_x_44:
[----:B------:R-:W-:-:S14]  /*2bc0*/  DSETP.NAN.AND P0, PT, R52, R52, PT ;  /* 0x000000343400722a */ /* 0x000fdc0003f08000 */
[----:B------:R-:W-:Y:S05]  /*2bd0*/  @P0 BRA `(.L_x_46) ;  /* 0x00000000004c0947 */ /* 0x000fea0003800000 */
[----:B------:R-:W-:-:S14]  /*2be0*/  DSETP.NAN.AND P0, PT, R50, R50, PT ;  /* 0x000000323200722a */ /* 0x000fdc0003f08000 */
[----:B------:R-:W-:Y:S05]  /*2bf0*/  @P0 BRA `(.L_x_47) ;  /* 0x0000000000340947 */ /* 0x000fea0003800000 */
[----:B------:R-:W-:Y:S01]  /*2c00*/  ISETP.NE.AND P0, PT, R13, R14, PT ;  /* 0x0000000e0d00720c */ /* 0x000fe20003f05270 */
[----:B------:R-:W-:Y:S01]  /*2c10*/  IMAD.MOV.U32 R59, RZ, RZ, -0x80000 ;  /* 0xfff80000ff3b7424 */ /* 0x000fe200078e00ff */
[----:B------:R-:W-:-:S11]  /*2c20*/  MOV R58, 0x0 ;  /* 0x00000000003a7802 */ /* 0x000fd60000000f00 */
[----:B------:R-:W-:Y:S05]  /*2c30*/  @!P0 BRA `(.L_x_45) ;  /* 0x0000000000408947 */ /* 0x000fea0003800000 */
[----:B------:R-:W-:Y:S02]  /*2c40*/  ISETP.NE.AND P0, PT, R13, 0x7ff00000, PT ;  /* 0x7ff000000d00780c */ /* 0x000fe40003f05270 */
[----:B------:R-:W-:Y:S02]  /*2c50*/  LOP3.LUT R3, R53, 0x80000000, R51, 0x48, !PT ;  /* 0x8000000035037812 */ /* 0x000fe400078e4833 */
[----:B------:R-:W-:-:S13]  /*2c60*/  ISETP.EQ.OR P0, PT, R14, RZ, !P0 ;  /* 0x000000ff0e00720c */ /* 0x000fda0004702670 */
[----:B------:R-:W-:Y:S01]  /*2c70*/  @P0 LOP3.LUT R12, R3, 0x7ff00000, RZ, 0xfc, !PT ;  /* 0x7ff00000030c0812 */ /* 0x000fe200078efcff */
[----:B------:R-:W-:Y:S02]  /*2c80*/  @!P0 IMAD.MOV.U32 R58, RZ, RZ, RZ ;  /* 0x000000ffff3a8224 */ /* 0x000fe400078e00ff */
[----:B------:R-:W-:Y:S02]  /*2c90*/  @!P0 IMAD.MOV.U32 R59, RZ, RZ, R3 ;  /* 0x000000ffff3b8224 */ /* 0x000fe400078e0003 */
[----:B------:R-:W-:Y:S02]  /*2ca0*/  @P0 IMAD.MOV.U32 R58, RZ, RZ, RZ ;  /* 0x000000ffff3a0224 */ /* 0x000fe400078e00ff */
[----:B------:R-:W-:Y:S01]  /*2cb0*/  @P0 IMAD.MOV.U32 R59, RZ, RZ, R12 ;  /* 0x000000ffff3b0224 */ /* 0x000fe200078e000c */
[----:B------:R-:W-:Y:S06]  /*2cc0*/  BRA `(.L_x_45) ;  /* 0x00000000001c7947 */ /* 0x000fec0003800000 */
.L_x_47:
[----:B------:R-:W-:Y:S01]  /*2cd0*/  LOP3.LUT R3, R51, 0x80000, RZ, 0xfc, !PT ;  /* 0x0008000033037812 */ /* 0x000fe200078efcff */
[----:B------:R-:W-:-:S04]  /*2ce0*/  IMAD.MOV.U32 R58, RZ, RZ, R50 ;  /* 0x000000ffff3a7224 */ /* 0x000fc800078e0032 */
[----:B------:R-:W-:Y:S01]  /*2cf0*/  IMAD.MOV.U32 R59, RZ, RZ, R3 ;  /* 0x000000ffff3b7224 */ /* 0x000fe200078e0003 */
[----:B------:R-:W-:Y:S06]  /*2d00*/  BRA `(.L_x_45) ;  /* 0x00000000000c7947 */ /* 0x000fec0003800000 */
.L_x_46:
[----:B------:R-:W-:Y:S01]  /*2d10*/  LOP3.LUT R3, R53, 0x80000, RZ, 0xfc, !PT ;  /* 0x0008000035037812 */ /* 0x000fe200078efcff */
[----:B------:R-:W-:-:S04]  /*2d20*/  IMAD.MOV.U32 R58, RZ, RZ, R52 ;  /* 0x000000ffff3a7224 */ /* 0x000fc800078e0034 */
[----:B------:R-:W-:-:S07]  /*2d30*/  IMAD.MOV.U32 R59, RZ, RZ, R3 ;  /* 0x000000ffff3b7224 */ /* 0x000fce00078e0003 */
.L_x_45:
[----:B------:R-:W-:Y:S05]  /*2d40*/  BSYNC.RECONVERGENT B0 ;  /* 0x0000000000007941 */ /* 0x000fea0003800200 */
.L_x_43:
[----:B------:R-:W-:Y:S01]  /*2d50*/  IMAD.MOV.U32 R14, RZ, RZ, R0 ;  /* 0x000000ffff0e7224 */ /* 0x000fe200078e0000 */
[----:B------:R-:W-:Y:S01]  /*2d60*/  MOV R12, R58 ;  /* 0x0000003a000c7202 */ /* 0x000fe20000000f00 */
[----:B------:R-:W-:Y:S02]  /*2d70*/  IMAD.MOV.U32 R15, RZ, RZ, 0x0 ;  /* 0x00000000ff0f7424 */ /* 0x000fe400078e00ff */
[----:B------:R-:W-:Y:S02]  /*2d80*/  IMAD.MOV.U32 R3, RZ, RZ, R59 ;  /* 0x000000ffff037224 */ /* 0x000fe400078e003b */
[----:B------:R-:W-:Y:S05]  /*2d90*/  RET.REL.NODEC R14 `(_Z11ray_tracingPfP17curandStateXORWOWPiiiidddd) ;  /* 0xffffffd00e987950 */ /* 0x000fea0003c3ffff */
        .weak           $__internal_1_$__cuda_sm20_dsqrt_rn_f64_mediumpath_v1
        .type           $__internal_1_$__cuda_sm20_dsqrt_rn_f64_mediumpath_v1,@function
        .size           $__internal_1_$__cuda_sm20_dsqrt_rn_f64_mediumpath_v1,($_Z11ray_tracingPfP17curandStateXORWOWPiiiidddd$__internal_trig_reduction_slowpathd - $__internal_1_$__cuda_sm20_dsqrt_rn_f64_mediumpath_v1)
$__internal_1_$__cuda_sm20_dsqrt_rn_f64_mediumpath_v1:
[----:B------:R-:W-:Y:S01]  /*2da0*/  ISETP.GE.U32.AND P0, PT, R14, -0x3400000, PT ;  /* 0xfcc000000e00780c */ /* 0x000fe20003f06070 */
[----:B------:R-:W-:Y:S01]  /*2db0*/  BSSY.RECONVERGENT B2, `(.L_x_48) ;  /* 0x0000026000027945 */ /* 0x000fe20003800200 */
[----:B------:R-:W-:Y:S02]  /*2dc0*/  IMAD.MOV.U32 R14, RZ, RZ, R52 ;  /* 0x000000ffff0e7224 */ /* 0x000fe400078e0034 */
[----:B------:R-:W-:Y:S02]  /*2dd0*/  IMAD.MOV.U32 R52, RZ, RZ, R0 ;  /* 0x000000ffff347224 */ /* 0x000fe400078e0000 */
[----:B------:R-:W-:-:S07]  /*2de0*/  IMAD.MOV.U32 R53, RZ, RZ, R3 ;  /* 0x000000ffff357224 */ /* 0x000fce00078e0003 */
[----:B------:R-:W-:Y:S05]  /*2df0*/  @!P0 BRA `(.L_x_49) ;  /* 0x0000000000208947 */ /* 0x000fea0003800000 */
[----:B------:R-:W-:-:S10]  /*2e00*/  DFMA.RM R50, R48, R52, R50 ;  /* 0x000000343032722b */ /* 0x000fd40000004032 */
[----:B------:R-:W-:-:S05]  /*2e10*/  IADD3 R48, P0, PT, R50, 0x1, RZ ;  /* 0x0000000132307810 */ /* 0x000fca0007f1e0ff */
[----:B------:R-:W-:-:S06]  /*2e20*/  IMAD.X R49, RZ, RZ, R51, P0 ;  /* 0x000000ffff317224 */ /* 0x000fcc00000e0633 */
[----:B------:R-:W-:-:S08]  /*2e30*/  DFMA.RP R14, -R50, R48, R14 ;  /* 0x00000030320e722b */ /* 0x000fd0000000810e */
[----:B------:R-:W-:-:S06]  /*2e40*/  DSETP.GT.AND P0, PT, R14, RZ, PT ;  /* 0x000000ff0e00722a */ /* 0x000fcc0003f04000 */
[----:B------:R-:W-:Y:S02]  /*2e50*/  FSEL R48, R48, R50, P0 ;  /* 0x0000003230307208 */ /* 0x000fe40000000000 */
[----:B------:R-:W-:Y:S01]  /*2e60*/  FSEL R49, R49, R51, P0 ;  /* 0x0000003331317208 */ /* 0x000fe20000000000 */
[----:B------:R-:W-:Y:S06]  /*2e70*/  BRA `(.L_x_50) ;  /* 0x0000000000647947 */ /* 0x000fec0003800000 */
.L_x_49:
[----:B------:R-:W-:-:S14]  /*2e80*/  DSETP.NE.AND P0, PT, R14, RZ, PT ;  /* 0x000000ff0e00722a */ /* 0x000fdc0003f05000 */
[----:B------:R-:W-:Y:S05]  /*2e90*/  @!P0 BRA `(.L_x_51) ;  /* 0x0000000000588947 */ /* 0x000fea0003800000 */
[----:B------:R-:W-:-:S13]  /*2ea0*/  ISETP.GE.AND P0, PT, R15, RZ, PT ;  /* 0x000000ff0f00720c */ /* 0x000fda0003f06270 */
[----:B------:R-:W-:Y:S02]  /*2eb0*/  @!P0 IMAD.MOV.U32 R48, RZ, RZ, 0x0 ;  /* 0x00000000ff308424 */ /* 0x000fe400078e00ff */
[----:B------:R-:W-:Y:S01]  /*2ec0*/  @!P0 IMAD.MOV.U32 R49, RZ, RZ, -0x80000 ;  /* 0xfff80000ff318424 */ /* 0x000fe200078e00ff */
[----:B------:R-:W-:Y:S06]  /*2ed0*/  @!P0 BRA `(.L_x_50) ;  /* 0x00000000004c8947 */ /* 0x000fec0003800000 */
[----:B------:R-:W-:-:S13]  /*2ee0*/  ISETP.GT.AND P0, PT, R15, 0x7fefffff, PT ;  /* 0x7fefffff0f00780c */ /* 0x000fda0003f04270 */
[----:B------:R-:W-:Y:S05]  /*2ef0*/  @P0 BRA `(.L_x_51) ;  /* 0x0000000000400947 */ /* 0x000fea0003800000 */
[----:B------:R-:W-:Y:S01]  /*2f00*/  DMUL R52, R14, 8.11296384146066816958e+31 ;  /* 0x469000000e347828 */ /* 0x000fe20000000000 */
[----:B------:R-:W-:Y:S01]  /*2f10*/  MOV R50, RZ ;  /* 0x000000ff00327202 */ /* 0x000fe20000000f00 */
[----:B------:R-:W-:Y:S02]  /*2f20*/  IMAD.MOV.U32 R14, RZ, RZ, 0x0 ;  /* 0x00000000ff0e7424 */ /* 0x000fe400078e00ff */
[----:B------:R-:W-:Y:S02]  /*2f30*/  IMAD.MOV.U32 R15, RZ, RZ, 0x3fd80000 ;  /* 0x3fd80000ff0f7424 */ /* 0x000fe400078e00ff */
[----:B------:R-:W0:Y:S02]  /*2f40*/  MUFU.RSQ64H R51, R53 ;  /* 0x0000003500337308 */ /* 0x000e240000001c00 */
[----:B0-----:R-:W-:-:S08]  /*2f50*/  DMUL R48, R50, R50 ;  /* 0x0000003232307228 */ /* 0x001fd00000000000 */
[----:B------:R-:W-:-:S08]  /*2f60*/  DFMA R48, R52, -R48, 1 ;  /* 0x3ff000003430742b */ /* 0x000fd00000000830 */
[----:B------:R-:W-:Y:S02]  /*2f70*/  DFMA R14, R48, R14, 0.5 ;  /* 0x3fe00000300e742b */ /* 0x000fe4000000000e */
[----:B------:R-:W-:-:S08]  /*2f80*/  DMUL R48, R50, R48 ;  /* 0x0000003032307228 */ /* 0x000fd00000000000 */
[----:B------:R-:W-:-:S08]  /*2f90*/  DFMA R48, R14, R48, R50 ;  /* 0x000000300e30722b */ /* 0x000fd00000000032 */
[----:B------:R-:W-:Y:S02]  /*2fa0*/  DMUL R14, R52, R48 ;  /* 0x00000030340e7228 */ /* 0x000fe40000000000 */
[----:B------:R-:W-:-:S06]  /*2fb0*/  VIADD R49, R49, 0xfff00000 ;  /* 0xfff0000031317836 */ /* 0x000fcc0000000000 */
[----:B------:R-:W-:-:S08]  /*2fc0*/  DFMA R50, R14, -R14, R52 ;  /* 0x8000000e0e32722b */ /* 0x000fd00000000034 */
[----:B------:R-:W-:-:S10]  /*2fd0*/  DFMA R48, R48, R50, R14 ;  /* 0x000000323030722b */ /* 0x000fd4000000000e */
[----:B------:R-:W-:Y:S01]  /*2fe0*/  VIADD R49, R49, 0xfcb00000 ;  /* 0xfcb0000031317836 */ /* 0x000fe20000000000 */
[----:B------:R-:W-:Y:S06]  /*2ff0*/  BRA `(.L_x_50) ;  /* 0x0000000000047947 */ /* 0x000fec0003800000 */
.L_x_51:
[----:B------:R-:W-:-:S11]  /*3000*/  DADD R48, R14, R14 ;  /* 0x000000000e307229 */ /* 0x000fd6000000000e */
.L_x_50:
[----:B------:R-:W-:Y:S05]  /*3010*/  BSYNC.RECONVERGENT B2 ;  /* 0x0000000000027941 */ /* 0x000fea0003800200 */
.L_x_48:
[----:B------:R-:W-:-:S04]  /*3020*/  IMAD.MOV.U32 R13, RZ, RZ, 0x0 ;  /* 0x00000000ff0d7424 */ /* 0x000fc800078e00ff */
[----:B------:R-:W-:Y:S05]  /*3030*/  RET.REL.NODEC R12 `(_Z11ray_tracingPfP17curandStateXORWOWPiiiidddd) ;  /* 0xffffffcc0cf07950 */ /* 0x000fea0003c3ffff */
        .type           $_Z11ray_tracingPfP17curandStateXORWOWPiiiidddd$__internal_trig_reduction_slowpathd,@function
        .size           $_Z11ray_tracingPfP17curandStateXORWOWPiiiidddd$__internal_trig_reduction_slowpathd,(.L_x_63 - $_Z11ray_tracingPfP17curandStateXORWOWPiiiidddd$__internal_trig_reduction_slowpathd)
$_Z11ray_tracingPfP17curandStateXORWOWPiiiidddd$__internal_trig_reduction_slowpathd:
[----:B------:R-:W-:Y:S01]  /*3040*/  SHF.R.U32.HI R0, RZ, 0x14, R14 ;  /* 0x00000014ff007819 */ /* 0x000fe2000001160e */
[----:B------:R-:W-:Y:S02]  /*3050*/  IMAD.MOV.U32 R9, RZ, RZ, R3 ;  /* 0x000000ffff097224 */ /* 0x000fe400078e0003 */
[----:B------:R-:W-:Y:S01]  /*3060*/  IMAD.MOV.U32 R6, RZ, RZ, RZ ;  /* 0x000000ffff067224 */ /* 0x000fe200078e00ff */
[----:B------:R-:W-:-:S04]  /*3070*/  LOP3.LUT R4, R0, 0x7ff, RZ, 0xc0, !PT ;  /* 0x000007ff00047812 */ /* 0x000fc800078ec0ff */
[----:B------:R-:W-:-:S13]  /*3080*/  ISETP.NE.AND P0, PT, R4, 0x7ff, PT ;  /* 0x000007ff0400780c */ /* 0x000fda0003f05270 */
[----:B------:R-:W-:Y:S05]  /*3090*/  @!P0 BRA `(.L_x_52) ;  /* 0x0000000800448947 */ /* 0x000fea0003800000 */
[----:B------:R-:W-:Y:S01]  /*30a0*/  VIADD R4, R4, 0xfffffc00 ;  /* 0xfffffc0004047836 */ /* 0x000fe20000000000 */
[----:B------:R-:W-:Y:S01]  /*30b0*/  BSSY.RECONVERGENT B3, `(.L_x_53) ;  /* 0x000002e000037945 */ /* 0x000fe20003800200 */
[----:B------:R-:W-:-:S03]  /*30c0*/  CS2R R50, SRZ ;  /* 0x0000000000327805 */ /* 0x000fc6000001ff00 */
[----:B------:R-:W-:Y:S02]  /*30d0*/  SHF.R.U32.HI R3, RZ, 0x6, R4 ;  /* 0x00000006ff037819 */ /* 0x000fe40000011604 */
[----:B------:R-:W-:Y:S02]  /*30e0*/  ISETP.GE.U32.AND P0, PT, R4, 0x80, PT ;  /* 0x000000800400780c */ /* 0x000fe40003f06070 */
[C---:B------:R-:W-:Y:S02]  /*30f0*/  IADD3 R8, PT, PT, -R3.reuse, 0x13, RZ ;  /* 0x0000001303087810 */ /* 0x040fe40007ffe1ff */
[----:B------:R-:W-:Y:S02]  /*3100*/  IADD3 R15, PT, PT, -R3, 0xf, RZ ;  /* 0x0000000f030f7810 */ /* 0x000fe40007ffe1ff */
[----:B------:R-:W-:-:S04]  /*3110*/  SEL R8, R8, 0x12, P0 ;  /* 0x0000001208087807 */ /* 0x000fc80000000000 */
[----:B------:R-:W-:-:S13]  /*3120*/  ISETP.GE.AND P0, PT, R15, R8, PT ;  /* 0x000000080f00720c */ /* 0x000fda0003f06270 */
[----:B------:R-:W-:Y:S05]  /*3130*/  @P0 BRA `(.L_x_54) ;  /* 0x0000000000940947 */ /* 0x000fea0003800000 */
[----:B------:R-:W0:Y:S01]  /*3140*/  LDC.64 R6, c[0x0][0x358] ;  /* 0x0000d600ff067b82 */ /* 0x000e220000000a00 */
[C---:B------:R-:W-:Y:S01]  /*3150*/  SHF.L.U64.HI R11, R9.reuse, 0xb, R14 ;  /* 0x0000000b090b7819 */ /* 0x040fe2000001020e */
[----:B------:R-:W-:Y:S01]  /*3160*/  BSSY.RECONVERGENT B4, `(.L_x_55) ;  /* 0x0000021000047945 */ /* 0x000fe20003800200 */
[----:B------:R-:W-:Y:S01]  /*3170*/  IMAD.SHL.U32 R9, R9, 0x800, RZ ;  /* 0x0000080009097824 */ /* 0x000fe200078e00ff */
[----:B------:R-:W-:Y:S02]  /*3180*/  IADD3 R13, PT, PT, RZ, -R3, -R8 ;  /* 0x80000003ff0d7210 */ /* 0x000fe40007ffe808 */
[----:B------:R-:W-:Y:S02]  /*3190*/  CS2R R50, SRZ ;  /* 0x0000000000327805 */ /* 0x000fe4000001ff00 */
[----:B------:R-:W-:Y:S02]  /*31a0*/  MOV R10, RZ ;  /* 0x000000ff000a7202 */ /* 0x000fe40000000f00 */
[----:B------:R-:W-:-:S07]  /*31b0*/  LOP3.LUT R11, R11, 0x80000000, RZ, 0xfc, !PT ;  /* 0x800000000b0b7812 */ /* 0x000fce00078efcff */
.L_x_56:
[----:B------:R-:W1:Y:S01]  /*31c0*/  LDC.64 R4, c[0x4][0x68] ;  /* 0x01001a00ff047b82 */ /* 0x000e620000000a00 */
[----:B0-----:R-:W-:Y:S02]  /*31d0*/  R2UR UR4, R6 ;  /* 0x00000000060472ca */ /* 0x001fe400000e0000 */
[----:B------:R-:W-:Y:S01]  /*31e0*/  R2UR UR5, R7 ;  /* 0x00000000070572ca */ /* 0x000fe200000e0000 */
[----:B-1----:R-:W-:-:S12]  /*31f0*/  IMAD.WIDE R4, R15, 0x8, R4 ;  /* 0x000000080f047825 */ /* 0x002fd800078e0204 */
[----:B------:R-:W2:Y:S01]  /*3200*/  LDG.E.64.CONSTANT R4, desc[UR4][R4.64] ;  /* 0x0000000404047981 */ /* 0x000ea2000c1e9b00 */
[----:B------:R-:W-:Y:S02]  /*3210*/  VIADD R13, R13, 0x1 ;  /* 0x000000010d0d7836 */ /* 0x000fe40000000000 */
[----:B------:R-:W-:Y:S02]  /*3220*/  VIADD R15, R15, 0x1 ;  /* 0x000000010f0f7836 */ /* 0x000fe40000000000 */
[----:B--2---:R-:W-:-:S04]  /*3230*/  IMAD.WIDE.U32 R50, P3, R4, R9, R50 ;  /* 0x0000000904327225 */ /* 0x004fc80007860032 */
[----:B------:R-:W-:Y:S02]  /*3240*/  IMAD R19, R4, R11, RZ ;  /* 0x0000000b04137224 */ /* 0x000fe400078e02ff */
[CC--:B------:R-:W-:Y:S02]  /*3250*/  IMAD R52, R5.reuse, R9.reuse, RZ ;  /* 0x0000000905347224 */ /* 0x0c0fe400078e02ff */
[----:B------:R-:W-:Y:S01]  /*3260*/  IMAD.HI.U32 R53, R5, R9, RZ ;  /* 0x0000000905357227 */ /* 0x000fe200078e00ff */
[----:B------:R-:W-:-:S03]  /*3270*/  IADD3 R51, P0, PT, R19, R51, RZ ;  /* 0x0000003313337210 */ /* 0x000fc60007f1e0ff */
[----:B------:R-:W-:Y:S01]  /*3280*/  IMAD R19, R10, 0x8, R1 ;  /* 0x000000080a137824 */ /* 0x000fe200078e0201 */
[----:B------:R-:W-:Y:S01]  /*3290*/  IADD3 R51, P1, PT, R52, R51, RZ ;  /* 0x0000003334337210 */ /* 0x000fe20007f3e0ff */
[----:B------:R-:W-:-:S04]  /*32a0*/  IMAD.HI.U32 R52, R4, R11, RZ ;  /* 0x0000000b04347227 */ /* 0x000fc800078e00ff */
[----:B------:R-:W-:Y:S01]  /*32b0*/  IMAD.X R4, RZ, RZ, R52, P3 ;  /* 0x000000ffff047224 */ /* 0x000fe200018e0634 */
[----:B------:R0:W-:Y:S01]  /*32c0*/  STL.64 [R19], R50 ;  /* 0x0000003213007387 */ /* 0x0001e20000100a00 */
[----:B------:R-:W-:-:S03]  /*32d0*/  IMAD.HI.U32 R52, R5, R11, RZ ;  /* 0x0000000b05347227 */ /* 0x000fc600078e00ff */
[----:B------:R-:W-:Y:S01]  /*32e0*/  IADD3.X R4, P0, PT, R53, R4, RZ, P0, !PT ;  /* 0x0000000435047210 */ /* 0x000fe2000071e4ff */
[----:B------:R-:W-:Y:S02]  /*32f0*/  IMAD R5, R5, R11, RZ ;  /* 0x0000000b05057224 */ /* 0x000fe400078e02ff */
[----:B------:R-:W-:-:S03]  /*3300*/  VIADD R10, R10, 0x1 ;  /* 0x000000010a0a7836 */ /* 0x000fc60000000000 */
[----:B------:R-:W-:Y:S01]  /*3310*/  IADD3.X R5, P1, PT, R5, R4, RZ, P1, !PT ;  /* 0x0000000405057210 */ /* 0x000fe20000f3e4ff */
[----:B------:R-:W-:Y:S01]  /*3320*/  IMAD.X R4, RZ, RZ, R52, P0 ;  /* 0x000000ffff047224 */ /* 0x000fe200000e0634 */
[----:B------:R-:W-:-:S03]  /*3330*/  ISETP.NE.AND P0, PT, R13, -0xf, PT ;  /* 0xfffffff10d00780c */ /* 0x000fc60003f05270 */
[----:B0-----:R-:W-:Y:S02]  /*3340*/  IMAD.X R51, RZ, RZ, R4, P1 ;  /* 0x000000ffff337224 */ /* 0x001fe400008e0604 */
[----:B------:R-:W-:-:S08]  /*3350*/  IMAD.MOV.U32 R50, RZ, RZ, R5 ;  /* 0x000000ffff327224 */ /* 0x000fd000078e0005 */
[----:B------:R-:W-:Y:S05]  /*3360*/  @P0 BRA `(.L_x_56) ;  /* 0xfffffffc00940947 */ /* 0x000fea000383ffff */
[----:B------:R-:W-:Y:S05]  /*3370*/  BSYNC.RECONVERGENT B4 ;  /* 0x0000000000047941 */ /* 0x000fea0003800200 */
.L_x_55:
[----:B------:R-:W-:-:S07]  /*3380*/  IMAD.MOV.U32 R15, RZ, RZ, R8 ;  /* 0x000000ffff0f7224 */ /* 0x000fce00078e0008 */
.L_x_54:
[----:B------:R-:W-:Y:S05]  /*3390*/  BSYNC.RECONVERGENT B3 ;  /* 0x0000000000037941 */ /* 0x000fea0003800200 */
.L_x_53:
[----:B------:R-:W-:Y:S02]  /*33a0*/  LOP3.LUT P0, R53, R0, 0x3f, RZ, 0xc0, !PT ;  /* 0x0000003f00357812 */ /* 0x000fe4000780c0ff */
[----:B------:R-:W-:-:S05]  /*33b0*/  IADD3 R0, PT, PT, R3, R15, RZ ;  /* 0x0000000f03007210 */ /* 0x000fca0007ffe0ff */
[----:B------:R-:W-:-:S05]  /*33c0*/  IMAD.U32 R19, R0, 0x8, R1 ;  /* 0x0000000800137824 */ /* 0x000fca00078e0001 */
[----:B------:R0:W-:Y:S04]  /*33d0*/  STL.64 [R19+-0x78], R50 ;  /* 0xffff883213007387 */ /* 0x0001e80000100a00 */
[----:B------:R-:W2:Y:S04]  /*33e0*/  @P0 LDL.64 R8, [R1+0x8] ;  /* 0x0000080001080983 */ /* 0x000ea80000100a00 */
[----:B------:R-:W3:Y:S04]  /*33f0*/  LDL.64 R4, [R1+0x10] ;  /* 0x0000100001047983 */ /* 0x000ee80000100a00 */
[----:B------:R-:W4:Y:S01]  /*3400*/  LDL.64 R6, [R1+0x18] ;  /* 0x0000180001067983 */ /* 0x000f220000100a00 */
[----:B------:R-:W-:Y:S01]  /*3410*/  @P0 LOP3.LUT R0, R53, 0x3f, RZ, 0x3c, !PT ;  /* 0x0000003f35000812 */ /* 0x000fe200078e3cff */
[----:B------:R-:W-:Y:S01]  /*3420*/  BSSY.RECONVERGENT B3, `(.L_x_57) ;  /* 0x0000034000037945 */ /* 0x000fe20003800200 */
[----:B--2---:R-:W-:-:S02]  /*3430*/  @P0 SHF.R.U64 R3, R8, 0x1, R9 ;  /* 0x0000000108030819 */ /* 0x004fc40000001209 */
[----:B------:R-:W-:Y:S02]  /*3440*/  @P0 SHF.R.U32.HI R9, RZ, 0x1, R9 ;  /* 0x00000001ff090819 */ /* 0x000fe40000011609 */
[CC--:B---3--:R-:W-:Y:S02]  /*3450*/  @P0 SHF.L.U32 R10, R4.reuse, R53.reuse, RZ ;  /* 0x00000035040a0219 */ /* 0x0c8fe400000006ff */
[----:B------:R-:W-:Y:S02]  /*3460*/  @P0 SHF.R.U64 R3, R3, R0, R9 ;  /* 0x0000000003030219 */ /* 0x000fe40000001209 */
[--C-:B------:R-:W-:Y:S02]  /*3470*/  @P0 SHF.R.U32.HI R15, RZ, 0x1, R5.reuse ;  /* 0x00000001ff0f0819 */ /* 0x100fe40000011605 */
[C-C-:B------:R-:W-:Y:S02]  /*3480*/  @P0 SHF.R.U64 R13, R4.reuse, 0x1, R5.reuse ;  /* 0x00000001040d0819 */ /* 0x140fe40000001205 */
[----:B------:R-:W-:-:S02]  /*3490*/  @P0 SHF.L.U64.HI R11, R4, R53, R5 ;  /* 0x00000035040b0219 */ /* 0x000fc40000010205 */
[-C--:B------:R-:W-:Y:S02]  /*34a0*/  @P0 SHF.R.U32.HI R8, RZ, R0.reuse, R9 ;  /* 0x00000000ff080219 */ /* 0x080fe40000011609 */
[----:B------:R-:W-:Y:S02]  /*34b0*/  @P0 LOP3.LUT R4, R10, R3, RZ, 0xfc, !PT ;  /* 0x000000030a040212 */ /* 0x000fe400078efcff */
[-C--:B----4-:R-:W-:Y:S02]  /*34c0*/  @P0 SHF.L.U32 R9, R6, R53.reuse, RZ ;  /* 0x0000003506090219 */ /* 0x090fe400000006ff */
[----:B0-----:R-:W-:Y:S01]  /*34d0*/  @P0 SHF.R.U64 R50, R13, R0, R15 ;  /* 0x000000000d320219 */ /* 0x001fe2000000120f */
[----:B------:R-:W-:Y:S01]  /*34e0*/  IMAD.SHL.U32 R10, R4, 0x4, RZ ;  /* 0x00000004040a7824 */ /* 0x000fe200078e00ff */
[----:B------:R-:W-:Y:S02]  /*34f0*/  @P0 LOP3.LUT R5, R11, R8, RZ, 0xfc, !PT ;  /* 0x000000080b050212 */ /* 0x000fe400078efcff */
[----:B------:R-:W-:-:S02]  /*3500*/  @P0 SHF.L.U64.HI R3, R6, R53, R7 ;  /* 0x0000003506030219 */ /* 0x000fc40000010207 */
[----:B------:R-:W-:Y:S02]  /*3510*/  @P0 SHF.R.U32.HI R0, RZ, R0, R15 ;  /* 0x00000000ff000219 */ /* 0x000fe4000001160f */
[----:B------:R-:W-:Y:S02]  /*3520*/  @P0 LOP3.LUT R6, R9, R50, RZ, 0xfc, !PT ;  /* 0x0000003209060212 */ /* 0x000fe400078efcff */
[----:B------:R-:W-:Y:S02]  /*3530*/  SHF.L.U64.HI R11, R4, 0x2, R5 ;  /* 0x00000002040b7819 */ /* 0x000fe40000010205 */
[----:B------:R-:W-:Y:S02]  /*3540*/  @P0 LOP3.LUT R7, R3, R0, RZ, 0xfc, !PT ;  /* 0x0000000003070212 */ /* 0x000fe400078efcff */
[----:B------:R-:W-:Y:S02]  /*3550*/  SHF.L.W.U32.HI R5, R5, 0x2, R6 ;  /* 0x0000000205057819 */ /* 0x000fe40000010e06 */
[----:B------:R-:W-:-:S02]  /*3560*/  IADD3 RZ, P0, PT, RZ, -R10, RZ ;  /* 0x8000000affff7210 */ /* 0x000fc40007f1e0ff */
[----:B------:R-:W-:Y:S02]  /*3570*/  LOP3.LUT R0, RZ, R11, RZ, 0x33, !PT ;  /* 0x0000000bff007212 */ /* 0x000fe400078e33ff */
[----:B------:R-:W-:Y:S02]  /*3580*/  SHF.L.W.U32.HI R6, R6, 0x2, R7 ;  /* 0x0000000206067819 */ /* 0x000fe40000010e07 */
[----:B------:R-:W-:Y:S02]  /*3590*/  LOP3.LUT R3, RZ, R5, RZ, 0x33, !PT ;  /* 0x00000005ff037212 */ /* 0x000fe400078e33ff */
[----:B------:R-:W-:Y:S02]  /*35a0*/  IADD3.X R4, P0, PT, RZ, R0, RZ, P0, !PT ;  /* 0x00000000ff047210 */ /* 0x000fe4000071e4ff */
[----:B------:R-:W-:Y:S02]  /*35b0*/  LOP3.LUT R8, RZ, R6, RZ, 0x33, !PT ;  /* 0x00000006ff087212 */ /* 0x000fe400078e33ff */
[----:B------:R-:W-:-:S02]  /*35c0*/  IADD3.X R0, P1, PT, RZ, R3, RZ, P0, !PT ;  /* 0x00000003ff007210 */ /* 0x000fc4000073e4ff */
[----:B------:R-:W-:-:S03]  /*35d0*/  ISETP.GT.U32.AND P3, PT, R5, -0x1, PT ;  /* 0xffffffff0500780c */ /* 0x000fc60003f64070 */
[----:B------:R-:W-:Y:S01]  /*35e0*/  IMAD.X R3, RZ, RZ, R8, P1 ;  /* 0x000000ffff037224 */ /* 0x000fe200008e0608 */
[----:B------:R-:W-:-:S04]  /*35f0*/  ISETP.GT.AND.EX P0, PT, R6, -0x1, PT, P3 ;  /* 0xffffffff0600780c */ /* 0x000fc80003f04330 */
[----:B------:R-:W-:Y:S02]  /*3600*/  SEL R3, R6, R3, P0 ;  /* 0x0000000306037207 */ /* 0x000fe40000000000 */
[----:B------:R-:W-:Y:S02]  /*3610*/  SEL R9, R5, R0, P0 ;  /* 0x0000000005097207 */ /* 0x000fe40000000000 */
[----:B------:R-:W-:Y:S02]  /*3620*/  ISETP.NE.U32.AND P1, PT, R3, RZ, PT ;  /* 0x000000ff0300720c */ /* 0x000fe40003f25070 */
[----:B------:R-:W-:Y:S02]  /*3630*/  SEL R11, R11, R4, P0 ;  /* 0x000000040b0b7207 */ /* 0x000fe40000000000 */
[----:B------:R-:W-:Y:S01]  /*3640*/  SEL R5, R9, R3, !P1 ;  /* 0x0000000309057207 */ /* 0x000fe20004800000 */
[----:B------:R-:W-:-:S05]  /*3650*/  @!P0 IMAD.MOV R10, RZ, RZ, -R10 ;  /* 0x000000ffff0a8224 */ /* 0x000fca00078e0a0a */
[----:B------:R-:W0:Y:S02]  /*3660*/  FLO.U32 R5, R5 ;  /* 0x0000000500057300 */ /* 0x000e2400000e0000 */
[C---:B0-----:R-:W-:Y:S02]  /*3670*/  IADD3 R8, PT, PT, -R5.reuse, 0x1f, RZ ;  /* 0x0000001f05087810 */ /* 0x041fe40007ffe1ff */
[----:B------:R-:W-:-:S03]  /*3680*/  IADD3 R0, PT, PT, -R5, 0x3f, RZ ;  /* 0x0000003f05007810 */ /* 0x000fc60007ffe1ff */
[----:B------:R-:W-:-:S05]  /*3690*/  @P1 IMAD.MOV R0, RZ, RZ, R8 ;  /* 0x000000ffff001224 */ /* 0x000fca00078e0208 */
[----:B------:R-:W-:-:S13]  /*36a0*/  ISETP.NE.AND P1, PT, R0, RZ, PT ;  /* 0x000000ff0000720c */ /* 0x000fda0003f25270 */
[----:B------:R-:W-:Y:S05]  /*36b0*/  @!P1 BRA `(.L_x_58) ;  /* 0x0000000000289947 */ /* 0x000fea0003800000 */
[--C-:B------:R-:W-:Y:S02]  /*36c0*/  SHF.R.U64 R8, R10, 0x1, R11.reuse ;  /* 0x000000010a087819 */ /* 0x100fe4000000120b */
[C---:B------:R-:W-:Y:S02]  /*36d0*/  LOP3.LUT R4, R0.reuse, 0x3f, RZ, 0xc0, !PT ;  /* 0x0000003f00047812 */ /* 0x040fe400078ec0ff */
[----:B------:R-:W-:Y:S02]  /*36e0*/  SHF.R.U32.HI R10, RZ, 0x1, R11 ;  /* 0x00000001ff0a7819 */ /* 0x000fe4000001160b */
[----:B------:R-:W-:Y:S02]  /*36f0*/  LOP3.LUT R5, R0, 0x3f, RZ, 0xc, !PT ;  /* 0x0000003f00057812 */ /* 0x000fe400078e0cff */
[CC--:B------:R-:W-:Y:S02]  /*3700*/  SHF.L.U64.HI R50, R9.reuse, R4.reuse, R3 ;  /* 0x0000000409327219 */ /* 0x0c0fe40000010203 */
[----:B------:R-:W-:-:S02]  /*3710*/  SHF.L.U32 R4, R9, R4, RZ ;  /* 0x0000000409047219 */ /* 0x000fc400000006ff */
[-CC-:B------:R-:W-:Y:S02]  /*3720*/  SHF.R.U64 R3, R8, R5.reuse, R10.reuse ;  /* 0x0000000508037219 */ /* 0x180fe4000000120a */
[----:B------:R-:W-:Y:S02]  /*3730*/  SHF.R.U32.HI R5, RZ, R5, R10 ;  /* 0x00000005ff057219 */ /* 0x000fe4000001160a */
[----:B------:R-:W-:Y:S02]  /*3740*/  LOP3.LUT R9, R4, R3, RZ, 0xfc, !PT ;  /* 0x0000000304097212 */ /* 0x000fe400078efcff */
[----:B------:R-:W-:-:S07]  /*3750*/  LOP3.LUT R3, R50, R5, RZ, 0xfc, !PT ;  /* 0x0000000532037212 */ /* 0x000fce00078efcff */
.L_x_58:
[----:B------:R-:W-:Y:S05]  /*3760*/  BSYNC.RECONVERGENT B3 ;  /* 0x0000000000037941 */ /* 0x000fea0003800200 */
.L_x_57:
[----:B------:R-:W-:Y:S01]  /*3770*/  IMAD.WIDE.U32 R10, R9, 0x2168c235, RZ ;  /* 0x2168c235090a7825 */ /* 0x000fe200078e00ff */
[----:B------:R-:W-:-:S03]  /*3780*/  SHF.R.U32.HI R7, RZ, 0x1e, R7 ;  /* 0x0000001eff077819 */ /* 0x000fc60000011607 */
[----:B------:R-:W-:Y:S01]  /*3790*/  IMAD.MOV.U32 R4, RZ, RZ, R11 ;  /* 0x000000ffff047224 */ /* 0x000fe200078e000b */
[----:B------:R-:W-:Y:S01]  /*37a0*/  IADD3 RZ, P1, PT, R10, R10, RZ ;  /* 0x0000000a0aff7210 */ /* 0x000fe20007f3e0ff */
[----:B------:R-:W-:Y:S01]  /*37b0*/  IMAD.MOV.U32 R5, RZ, RZ, RZ ;  /* 0x000000ffff057224 */ /* 0x000fe200078e00ff */
[----:B------:R-:W-:Y:S01]  /*37c0*/  LEA.HI R6, R6, R7, RZ, 0x1 ;  /* 0x0000000706067211 */ /* 0x000fe200078f08ff */
[----:B------:R-:W-:-:S04]  /*37d0*/  IMAD.HI.U32 R8, R3, -0x36f0255e, RZ ;  /* 0xc90fdaa203087827 */ /* 0x000fc800078e00ff */
[----:B------:R-:W-:-:S04]  /*37e0*/  IMAD.WIDE.U32 R4, R9, -0x36f0255e, R4 ;  /* 0xc90fdaa209047825 */ /* 0x000fc800078e0004 */
[C---:B------:R-:W-:Y:S02]  /*37f0*/  IMAD R9, R3.reuse, -0x36f0255e, RZ ;  /* 0xc90fdaa203097824 */ /* 0x040fe400078e02ff */
[----:B------:R-:W-:-:S04]  /*3800*/  IMAD.WIDE.U32 R4, P3, R3, 0x2168c235, R4 ;  /* 0x2168c23503047825 */ /* 0x000fc80007860004 */
[----:B------:R-:W-:Y:S01]  /*3810*/  IMAD.X R3, RZ, RZ, R8, P3 ;  /* 0x000000ffff037224 */ /* 0x000fe200018e0608 */
[----:B------:R-:W-:Y:S02]  /*3820*/  IADD3 R5, P3, PT, R9, R5, RZ ;  /* 0x0000000509057210 */ /* 0x000fe40007f7e0ff */
[----:B------:R-:W-:Y:S02]  /*3830*/  IADD3.X RZ, P1, PT, R4, R4, RZ, P1, !PT ;  /* 0x0000000404ff7210 */ /* 0x000fe40000f3e4ff */
[C---:B------:R-:W-:Y:S01]  /*3840*/  ISETP.GT.U32.AND P4, PT, R5.reuse, RZ, PT ;  /* 0x000000ff0500720c */ /* 0x040fe20003f84070 */
[----:B------:R-:W-:Y:S01]  /*3850*/  IMAD.X R3, RZ, RZ, R3, P3 ;  /* 0x000000ffff037224 */ /* 0x000fe200018e0603 */
[----:B------:R-:W-:-:S04]  /*3860*/  IADD3.X R4, P3, PT, R5, R5, RZ, P1, !PT ;  /* 0x0000000505047210 */ /* 0x000fc80000f7e4ff */
[C---:B------:R-:W-:Y:S02]  /*3870*/  ISETP.GT.AND.EX P1, PT, R3.reuse, RZ, PT, P4 ;  /* 0x000000ff0300720c */ /* 0x040fe40003f24340 */
[----:B------:R-:W-:Y:S02]  /*3880*/  IADD3.X R8, PT, PT, R3, R3, RZ, P3, !PT ;  /* 0x0000000303087210 */ /* 0x000fe40001ffe4ff */
[----:B------:R-:W-:Y:S02]  /*3890*/  SEL R4, R4, R5, P1 ;  /* 0x0000000504047207 */ /* 0x000fe40000800000 */
[----:B------:R-:W-:Y:S02]  /*38a0*/  SEL R5, R8, R3, P1 ;  /* 0x0000000308057207 */ /* 0x000fe40000800000 */
[----:B------:R-:W-:Y:S02]  /*38b0*/  IADD3 R4, P3, PT, R4, 0x1, RZ ;  /* 0x0000000104047810 */ /* 0x000fe40007f7e0ff */
[----:B------:R-:W-:-:S02]  /*38c0*/  SEL R9, RZ, 0xffffffff, !P1 ;  /* 0xffffffffff097807 */ /* 0x000fc40004800000 */
[----:B------:R-:W-:Y:S01]  /*38d0*/  LOP3.LUT P1, R3, R14, 0x80000000, RZ, 0xc0, !PT ;  /* 0x800000000e037812 */ /* 0x000fe2000782c0ff */
[----:B------:R-:W-:Y:S02]  /*38e0*/  IMAD.X R5, RZ, RZ, R5, P3 ;  /* 0x000000ffff057224 */ /* 0x000fe400018e0605 */
[----:B------:R-:W-:Y:S01]  /*38f0*/  IMAD.IADD R0, R9, 0x1, -R0 ;  /* 0x0000000109007824 */ /* 0x000fe200078e0a00 */
[----:B------:R-:W-:Y:S02]  /*3900*/  @!P0 LOP3.LUT R3, R3, 0x80000000, RZ, 0x3c, !PT ;  /* 0x8000000003038812 */ /* 0x000fe400078e3cff */
[----:B------:R-:W-:Y:S01]  /*3910*/  SHF.R.U64 R4, R4, 0xa, R5 ;  /* 0x0000000a04047819 */ /* 0x000fe20000001205 */
[----:B------:R-:W-:-:S03]  /*3920*/  IMAD.SHL.U32 R0, R0, 0x100000, RZ ;  /* 0x0010000000007824 */ /* 0x000fc600078e00ff */
[----:B------:R-:W-:-:S03]  /*3930*/  IADD3 R4, P3, PT, R4, 0x1, RZ ;  /* 0x0000000104047810 */ /* 0x000fc60007f7e0ff */
[----:B------:R-:W-:Y:S01]  /*3940*/  @P1 IMAD.MOV R6, RZ, RZ, -R6 ;  /* 0x000000ffff061224 */ /* 0x000fe200078e0a06 */
[----:B------:R-:W-:-:S04]  /*3950*/  LEA.HI.X R5, R5, RZ, RZ, 0x16, P3 ;  /* 0x000000ff05057211 */ /* 0x000fc800018fb4ff */
[--C-:B------:R-:W-:Y:S02]  /*3960*/  SHF.R.U64 R4, R4, 0x1, R5.reuse ;  /* 0x0000000104047819 */ /* 0x100fe40000001205 */
[----:B------:R-:W-:Y:S02]  /*3970*/  SHF.R.U32.HI R5, RZ, 0x1, R5 ;  /* 0x00000001ff057819 */ /* 0x000fe40000011605 */
[----:B------:R-:W-:-:S04]  /*3980*/  IADD3 R9, P3, P4, RZ, RZ, R4 ;  /* 0x000000ffff097210 */ /* 0x000fc80007c7e004 */
[----:B------:R-:W-:-:S04]  /*3990*/  IADD3.X R0, PT, PT, R0, 0x3fe00000, R5, P3, P4 ;  /* 0x3fe0000000007810 */ /* 0x000fc80001fe8405 */
[----:B------:R-:W-:-:S07]  /*39a0*/  LOP3.LUT R14, R0, R3, RZ, 0xfc, !PT ;  /* 0x00000003000e7212 */ /* 0x000fce00078efcff */
.L_x_52:
[----:B------:R-:W-:Y:S02]  /*39b0*/  IMAD.MOV.U32 R13, RZ, RZ, 0x0 ;  /* 0x00000000ff0d7424 */ /* 0x000fe400078e00ff */
[----:B------:R-:W-:Y:S02]  /*39c0*/  IMAD.MOV.U32 R0, RZ, RZ, R6 ;  /* 0x000000ffff007224 */ /* 0x000fe400078e0006 */
[----:B------:R-:W-:Y:S02]  /*39d0*/  IMAD.MOV.U32 R50, RZ, RZ, R9 ;  /* 0x000000ffff327224 */ /* 0x000fe400078e0009 */
[----:B------:R-:W-:Y:S01]  /*39e0*/  IMAD.MOV.U32 R51, RZ, RZ, R14 ;  /* 0x000000ffff337224 */ /* 0x000fe200078e000e */
[----:B------:R-:W-:Y:S06]  /*39f0*/  RET.REL.NODEC R12 `(_Z11ray_tracingPfP17curandStateXORWOWPiiiidddd) ;  /* 0xffffffc40c807950 */ /* 0x000fec0003c3ffff */
.L_x_59:
[----:B------:R-:W-:-:S00]  /*3a00*/  BRA `(.L_x_59) ;  /* 0xfffffffc00fc7947 */ /* 0x000fc0000383ffff */
[----:B------:R-:W-:-:S00]  /*3a10*/  NOP ;  /* 0x0000000000007918 */ /* 0x000fc00000000000 */
        /* <DEDUP_REMOVED lines=14> */
.L_x_63:


//--------------------- .text._Z16initCurandStatesP17curandStateXORWOWi --------------------------
	.section	.text._Z16initCurandStatesP17curandStateXORWOWi,"ax",@progbits
	.align	128
        .global         _Z16initCurandStatesP17curandStateXORWOWi
        .type           _Z16initCurandStatesP17curandStateXORWOWi,@function
        .size           _Z16initCurandStatesP17curandStateXORWOWi,(.L_x_65 - _Z16initCurandStatesP17curandStateXORWOWi)
        .other          _Z16initCurandStatesP17curandStateXORWOWi,@"STO_CUDA_ENTRY STV_DEFAULT"
_Z16initCurandStatesP17curandStateXORWOWi:
.text._Z16initCurandStatesP17curandStateXORWOWi:
[----:B------:R-:W-:Y:S01]  /*0000*/  LDC R1, c[0x0][0x37c] ;  /* 0x0000df00ff017b82 */ /* 0x000fe20000000800 */
[----:B------:R-:W0:Y:S07]  /*0010*/  S2R R0, SR_TID.X ;  /* 0x0000000000007919 */ /* 0x000e2e0000002100 */
[----:B------:R-:W0:Y:S01]  /*0020*/  S2UR UR4, SR_CTAID.X ;  /* 0x00000000000479c3 */ /* 0x000e220000002500 */
[----:B------:R-:W1:Y:S07]  /*0030*/  LDCU UR5, c[0x0][0x388] ;  /* 0x00007100ff0577ac */ /* 0x000e6e0008000800 */
[----:B------:R-:W0:Y:S02]  /*0040*/  LDC R7, c[0x0][0x360] ;  /* 0x0000d800ff077b82 */ /* 0x000e240000000800 */
[----:B0-----:R-:W-:-:S05]  /*0050*/  IMAD R7, R7, UR4, R0 ;  /* 0x0000000407077c24 */ /* 0x001fca000f8e0200 */
[----:B-1----:R-:W-:-:S13]  /*0060*/  ISETP.GE.AND P0, PT, R7, UR5, PT ;  /* 0x0000000507007c0c */ /* 0x002fda000bf06270 */
[----:B------:R-:W-:Y:S05]  /*0070*/  @P0 EXIT ;  /* 0x000000000000094d */ /* 0x000fea0003800000 */
[----:B------:R-:W0:Y:S01]  /*0080*/  LDC.64 R4, c[0x0][0x380] ;  /* 0x0000e000ff047b82 */ /* 0x000e220000000a00 */
[----:B------:R-:W-:Y:S01]  /*0090*/  IMAD.WIDE R2, R7, 0x40addb, RZ ;  /* 0x0040addb07027825 */ /* 0x000fe200078e02ff */
[----:B------:R-:W1:Y:S02]  /*00a0*/  LDCU.64 UR4, c[0x0][0x358] ;  /* 0x00006b00ff0477ac */ /* 0x000e640008000a00 */
[----:B------:R-:W-:Y:S02]  /*00b0*/  LOP3.LUT R0, R2, 0xaad26b49, RZ, 0x3c, !PT ;  /* 0xaad26b4902007812 */ /* 0x000fe400078e3cff */
[----:B------:R-:W-:-:S03]  /*00c0*/  LOP3.LUT R2, R3, 0xf7dcefdd, RZ, 0x3c, !PT ;  /* 0xf7dcefdd03027812 */ /* 0x000fc600078e3cff */
[----:B------:R-:W-:Y:S02]  /*00d0*/  IMAD R0, R0, 0x4182bed5, RZ ;  /* 0x4182bed500007824 */ /* 0x000fe400078e02ff */
[----:B------:R-:W-:-:S03]  /*00e0*/  IMAD R9, R2, -0x658354e5, RZ ;  /* 0x9a7cab1b02097824 */ /* 0x000fc600078e02ff */
[C---:B------:R-:W-:Y:S02]  /*00f0*/  LOP3.LUT R6, R0.reuse, 0x159a55e5, RZ, 0x3c, !PT ;  /* 0x159a55e500067812 */ /* 0x040fe400078e3cff */
[----:B------:R-:W-:Y:S01]  /*0100*/  LOP3.LUT R8, R9, 0x5491333, RZ, 0x3c, !PT ;  /* 0x0549133309087812 */ /* 0x000fe200078e3cff */
[----:B0-----:R-:W-:Y:S01]  /*0110*/  IMAD.WIDE R2, R7, 0x30, R4 ;  /* 0x0000003007027825 */ /* 0x001fe200078e0204 */
[C---:B------:R-:W-:Y:S02]  /*0120*/  IADD3 R4, PT, PT, R0.reuse, 0x64f0c9, R9 ;  /* 0x0064f0c900047810 */ /* 0x040fe40007ffe009 */
[----:B------:R-:W-:Y:S01]  /*0130*/  IADD3 R7, PT, PT, R9, 0x1f123bb5, RZ ;  /* 0x1f123bb509077810 */ /* 0x000fe20007ffe0ff */
[C---:B------:R-:W-:Y:S01]  /*0140*/  VIADD R5, R0.reuse, 0x75bcd15 ;  /* 0x075bcd1500057836 */ /* 0x040fe20000000000 */
[----:B-1----:R-:W-:Y:S01]  /*0150*/  STG.E.64 desc[UR4][R2.64+0x18], RZ ;  /* 0x000018ff02007986 */ /* 0x002fe2000c101b04 */
[----:B------:R-:W-:-:S03]  /*0160*/  VIADD R9, R0, 0x583f19 ;  /* 0x00583f1900097836 */ /* 0x000fc60000000000 */
[----:B------:R-:W-:Y:S04]  /*0170*/  STG.E.64 desc[UR4][R2.64], R4 ;  /* 0x0000000402007986 */ /* 0x000fe8000c101b04 */
[----:B------:R-:W-:Y:S04]  /*0180*/  STG.E.64 desc[UR4][R2.64+0x8], R6 ;  /* 0x0000080602007986 */ /* 0x000fe8000c101b04 */
[----:B------:R-:W-:Y:S04]  /*0190*/  STG.E desc[UR4][R2.64+0x20], RZ ;  /* 0x000020ff02007986 */ /* 0x000fe8000c101904 */
[----:B------:R-:W-:Y:S04]  /*01a0*/  STG.E.64 desc[UR4][R2.64+0x28], RZ ;  /* 0x000028ff02007986 */ /* 0x000fe8000c101b04 */
[----:B------:R-:W-:Y:S01]  /*01b0*/  STG.E.64 desc[UR4][R2.64+0x10], R8 ;  /* 0x0000100802007986 */ /* 0x000fe2000c101b04 */
[----:B------:R-:W-:Y:S05]  /*01c0*/  EXIT ;  /* 0x000000000000794d */ /* 0x000fea0003800000 */
.L_x_60:
        /* <DEDUP_REMOVED lines=11> */
.L_x_65:


//--------------------- .nv.global.init           --------------------------
	.section	.nv.global.init,"aw",@progbits
	.align	16
.nv.global.init:
	.type		__cudart_sin_cos_coeffs,@object
	.size		__cudart_sin_cos_coeffs,(__cudart_i2opi_d - __cudart_sin_cos_coeffs)
__cudart_sin_cos_coeffs:
        /*0000*/ 	.byte	0x46, 0xd2, 0xb0, 0x2c, 0xf1, 0xe5, 0x5a, 0xbe, 0x92, 0xe3, 0xac, 0x69, 0xe3, 0x1d, 0xc7, 0x3e
        /*0010*/ 	.byte	0xa1, 0x62, 0xdb, 0x19, 0xa0, 0x01, 0x2a, 0xbf, 0x18, 0x08, 0x11, 0x11, 0x11, 0x11, 0x81, 0x3f
        /*0020*/ 	.byte	0x54, 0x55, 0x55, 0x55, 0x55, 0x55, 0xc5, 0xbf, 0x00, 0x00, 0x00, 0x00, 0x00, 0x00, 0x00, 0x00
        /*0030*/ 	.byte	0x00, 0x00, 0x00, 0x00, 0x00, 0x00, 0x00, 0x00, 0x64, 0x81, 0xfd, 0x20, 0x83, 0xff, 0xa8, 0xbd
        /*0040*/ 	.byte	0x28, 0x85, 0xef, 0xc1, 0xa7, 0xee, 0x21, 0x3e, 0xd9, 0xe6, 0x06, 0x8e, 0x4f, 0x7e, 0x92, 0xbe
        /*0050*/ 	.byte	0xe9, 0xbc, 0xdd, 0x19, 0xa0, 0x01, 0xfa, 0x3e, 0x47, 0x5d, 0xc1, 0x16, 0x6c, 0xc1, 0x56, 0xbf
        /*0060*/ 	.byte	0x51, 0x55, 0x55, 0x55, 0x55, 0x55, 0xa5, 0x3f, 0x00, 0x00, 0x00, 0x00, 0x00, 0x00, 0xe0, 0xbf
        /*0070*/ 	.byte	0x00, 0x00, 0x00, 0x00, 0x00, 0x00, 0xf0, 0x3f, 0x00, 0x00, 0x00, 0x00, 0x00, 0x00, 0x00, 0x00
	.type		__cudart_i2opi_d,@object
	.size		__cudart_i2opi_d,(mrg32k3aM1SubSeq - __cudart_i2opi_d)
__cudart_i2opi_d:
        /* <DEDUP_REMOVED lines=9> */
	.type		mrg32k3aM1SubSeq,@object
	.size		mrg32k3aM1SubSeq,(mrg32k3aM2SubSeq - mrg32k3aM1SubSeq)
mrg32k3aM1SubSeq:
        /* <DEDUP_REMOVED lines=126> */
	.type		mrg32k3aM2SubSeq,@object
	.size		mrg32k3aM2SubSeq,(mrg32k3aM1 - mrg32k3aM2SubSeq)
mrg32k3aM2SubSeq:
        /* <DEDUP_REMOVED lines=126> */
	.type		mrg32k3aM1,@object
	.size		mrg32k3aM1,(mrg32k3aM1Seq - mrg32k3aM1)
mrg32k3aM1:
        /* <DEDUP_REMOVED lines=144> */
	.type		mrg32k3aM1Seq,@object
	.size		mrg32k3aM1Seq,(mrg32k3aM2 - mrg32k3aM1Seq)
mrg32k3aM1Seq:
        /* <DEDUP_REMOVED lines=144> */
	.type		mrg32k3aM2,@object
	.size		mrg32k3aM2,(mrg32k3aM2Seq - mrg32k3aM2)
mrg32k3aM2:
        /* <DEDUP_REMOVED lines=144> */
	.type		mrg32k3aM2Seq,@object
	.size		mrg32k3aM2Seq,(precalc_xorwow_matrix - mrg32k3aM2Seq)
mrg32k3aM2Seq:
        /* <DEDUP_REMOVED lines=144> */
	.type		precalc_xorwow_matrix,@object
	.size		precalc_xorwow_matrix,(precalc_xorwow_offset_matrix - precalc_xorwow_matrix)
precalc_xorwow_matrix:
        /* <DEDUP_REMOVED lines=6400> */
	.type		precalc_xorwow_offset_matrix,@object
	.size		precalc_xorwow_offset_matrix,($str$1 - precalc_xorwow_offset_matrix)
precalc_xorwow_offset_matrix:
        /* <DEDUP_REMOVED lines=6400> */
	.type		$str$1,@object
	.size		$str$1,($str - $str$1)
$str$1:
        /*354d0*/ 	.byte	0x2f, 0x74, 0x6d, 0x70, 0x2f, 0x73, 0x61, 0x73, 0x73, 0x5f, 0x63, 0x75, 0x5f, 0x35, 0x6b, 0x6a
        /*354e0*/ 	.byte	0x7a, 0x63, 0x64, 0x31, 0x34, 0x2f, 0x6b, 0x2e, 0x63, 0x75, 0x00
	.type		$str,@object
	.size		$str,($str$2 - $str)
$str:
        /*354eb*/ 	.byte	0x28, 0x69, 0x5f, 0x69, 0x6e, 0x64, 0x65, 0x78, 0x20, 0x3c, 0x20, 0x6e, 0x29, 0x20, 0x26, 0x26
        /*354fb*/ 	.byte	0x20, 0x28, 0x69, 0x5f, 0x69, 0x6e, 0x64, 0x65, 0x78, 0x3e, 0x3d, 0x30, 0x29, 0x00
	.type		$str$2,@object
	.size		$str$2,(__unnamed_1 - $str$2)
$str$2:
        /*35509*/ 	.byte	0x28, 0x6a, 0x5f, 0x69, 0x6e, 0x64, 0x65, 0x78, 0x20, 0x3c, 0x20, 0x6e, 0x29, 0x20, 0x26, 0x26
        /*35519*/ 	.byte	0x20, 0x28, 0x6a, 0x5f, 0x69, 0x6e, 0x64, 0x65, 0x78, 0x3e, 0x3d, 0x30, 0x29, 0x00
	.type		__unnamed_1,@object
	.size		__unnamed_1,(.L_13 - __unnamed_1)
__unnamed_1:
        /*35527*/ 	.byte	0x76, 0x6f, 0x69, 0x64, 0x20, 0x72, 0x61, 0x79, 0x5f, 0x74, 0x72, 0x61, 0x63, 0x69, 0x6e, 0x67
        /*35537*/ 	.byte	0x28, 0x66, 0x6c, 0x6f, 0x61, 0x74, 0x20, 0x2a, 0x2c, 0x20, 0x63, 0x75, 0x72, 0x61, 0x6e, 0x64
        /*35547*/ 	.byte	0x53, 0x74, 0x61, 0x74, 0x65, 0x58, 0x4f, 0x52, 0x57, 0x4f, 0x57, 0x20, 0x2a, 0x2c, 0x20, 0x69
        /*35557*/ 	.byte	0x6e, 0x74, 0x20, 0x2a, 0x2c, 0x20, 0x69, 0x6e, 0x74, 0x2c, 0x20, 0x69, 0x6e, 0x74, 0x2c, 0x20
        /*35567*/ 	.byte	0x69, 0x6e, 0x74, 0x2c, 0x20, 0x64, 0x6f, 0x75, 0x62, 0x6c, 0x65, 0x2c, 0x20, 0x64, 0x6f, 0x75
        /*35577*/ 	.byte	0x62, 0x6c, 0x65, 0x2c, 0x20, 0x64, 0x6f, 0x75, 0x62, 0x6c, 0x65, 0x2c, 0x20, 0x64, 0x6f, 0x75
        /*35587*/ 	.byte	0x62, 0x6c, 0x65, 0x29, 0x00
.L_13:


//--------------------- .nv.shared.reserved.0     --------------------------
	.section	.nv.shared.reserved.0,"aw",@nobits
	.weak		__nv_reservedSMEM_offset_0_alias
	.size		__nv_reservedSMEM_offset_0_alias, 0, 64
	.other		__nv_reservedSMEM_offset_0_alias,@"STO_CUDA_RESERVED_SHARED STV_DEFAULT"
__nv_reservedSMEM_offset_0_alias:
	.zero		0
	.zero		64


//--------------------- .nv.constant0._Z11ray_tracingPfP17curandStateXORWOWPiiiidddd --------------------------
	.section	.nv.constant0._Z11ray_tracingPfP17curandStateXORWOWPiiiidddd,"a",@progbits
	.sectionflags	@""
	.align	4
.nv.constant0._Z11ray_tracingPfP17curandStateXORWOWPiiiidddd:
	.zero		968


//--------------------- .nv.constant0._Z16initCurandStatesP17curandStateXORWOWi --------------------------
	.section	.nv.constant0._Z16initCurandStatesP17curandStateXORWOWi,"a",@progbits
	.sectionflags	@""
	.align	4
.nv.constant0._Z16initCurandStatesP17curandStateXORWOWi:
	.zero		908


//--------------------- SYMBOLS --------------------------

	.type		.nv.reservedSmem.offset0,@object
	.size		.nv.reservedSmem.offset0,0x4
	.type		__assertfail,@function
